//
// Generated by NVIDIA NVVM Compiler
//
// Compiler Build ID: CL-36424714
// Cuda compilation tools, release 13.0, V13.0.88
// Based on NVVM 20.0.0
//

.version 9.0
.target sm_100
.address_size 64

	// .globl	_Z10mse_kernelPfPKfS1_ff

.visible .entry _Z10mse_kernelPfPKfS1_ff(
	.param .u64 .ptr .align 1 _Z10mse_kernelPfPKfS1_ff_param_0,
	.param .u64 .ptr .align 1 _Z10mse_kernelPfPKfS1_ff_param_1,
	.param .u64 .ptr .align 1 _Z10mse_kernelPfPKfS1_ff_param_2,
	.param .f32 _Z10mse_kernelPfPKfS1_ff_param_3,
	.param .f32 _Z10mse_kernelPfPKfS1_ff_param_4
)
{
	.reg .pred 	%p<2>;
	.reg .b32 	%r<5>;
	.reg .b32 	%f<9>;
	.reg .b64 	%rd<11>;

	ld.param.u64 	%rd1, [_Z10mse_kernelPfPKfS1_ff_param_0];
	ld.param.u64 	%rd2, [_Z10mse_kernelPfPKfS1_ff_param_1];
	ld.param.u64 	%rd3, [_Z10mse_kernelPfPKfS1_ff_param_2];
	ld.param.f32 	%f1, [_Z10mse_kernelPfPKfS1_ff_param_3];
	ld.param.f32 	%f2, [_Z10mse_kernelPfPKfS1_ff_param_4];
	mov.u32 	%r2, %ctaid.x;
	mov.u32 	%r3, %ntid.x;
	mov.u32 	%r4, %tid.x;
	mad.lo.s32 	%r1, %r2, %r3, %r4;
	cvt.rn.f32.s32 	%f3, %r1;
	setp.leu.f32 	%p1, %f2, %f3;
	@%p1 bra 	$L__BB0_2;
	cvta.to.global.u64 	%rd4, %rd2;
	cvta.to.global.u64 	%rd5, %rd3;
	cvta.to.global.u64 	%rd6, %rd1;
	mul.wide.s32 	%rd7, %r1, 4;
	add.s64 	%rd8, %rd4, %rd7;
	ld.global.f32 	%f4, [%rd8];
	add.s64 	%rd9, %rd5, %rd7;
	ld.global.f32 	%f5, [%rd9];
	sub.f32 	%f6, %f4, %f5;
	add.f32 	%f7, %f6, %f6;
	mul.f32 	%f8, %f1, %f7;
	add.s64 	%rd10, %rd6, %rd7;
	st.global.f32 	[%rd10], %f8;
$L__BB0_2:
	ret;

}
	// .globl	_Z10online_msePfPKfS1_ii
.visible .entry _Z10online_msePfPKfS1_ii(
	.param .u64 .ptr .align 1 _Z10online_msePfPKfS1_ii_param_0,
	.param .u64 .ptr .align 1 _Z10online_msePfPKfS1_ii_param_1,
	.param .u64 .ptr .align 1 _Z10online_msePfPKfS1_ii_param_2,
	.param .u32 _Z10online_msePfPKfS1_ii_param_3,
	.param .u32 _Z10online_msePfPKfS1_ii_param_4
)
{
	.reg .pred 	%p<40>;
	.reg .b32 	%r<65>;
	.reg .b32 	%f<225>;
	.reg .b64 	%rd<27>;

	ld.param.u64 	%rd10, [_Z10online_msePfPKfS1_ii_param_0];
	ld.param.u64 	%rd11, [_Z10online_msePfPKfS1_ii_param_1];
	ld.param.u64 	%rd12, [_Z10online_msePfPKfS1_ii_param_2];
	ld.param.u32 	%r9, [_Z10online_msePfPKfS1_ii_param_3];
	ld.param.u32 	%r8, [_Z10online_msePfPKfS1_ii_param_4];
	cvta.to.global.u64 	%rd1, %rd12;
	cvta.to.global.u64 	%rd2, %rd11;
	mov.u32 	%r10, %ntid.x;
	shr.u32 	%r11, %r10, 5;
	mov.u32 	%r12, %tid.x;
	shr.u32 	%r13, %r12, 5;
	and.b32  	%r64, %r12, 31;
	mov.u32 	%r14, %ctaid.x;
	mad.lo.s32 	%r2, %r11, %r14, %r13;
	setp.ge.s32 	%p1, %r64, %r8;
	setp.ge.s32 	%p2, %r2, %r9;
	or.pred  	%p3, %p2, %p1;
	@%p3 bra 	$L__BB1_22;
	mul.lo.s32 	%r15, %r8, %r2;
	cvt.s64.s32 	%rd3, %r15;
	not.b32 	%r16, %r64;
	add.s32 	%r3, %r8, %r16;
	and.b32  	%r17, %r3, 32;
	setp.ne.s32 	%p4, %r17, 0;
	mov.f32 	%f224, 0f00000000;
	@%p4 bra 	$L__BB1_8;
	cvt.u64.u32 	%rd13, %r64;
	add.s64 	%rd14, %rd13, %rd3;
	shl.b64 	%rd15, %rd14, 2;
	add.s64 	%rd16, %rd2, %rd15;
	ld.global.f32 	%f29, [%rd16];
	add.s64 	%rd17, %rd1, %rd15;
	ld.global.f32 	%f30, [%rd17];
	sub.f32 	%f1, %f29, %f30;
	abs.f32 	%f2, %f1;
	setp.eq.f32 	%p5, %f1, 0f3F800000;
	mov.f32 	%f218, 0f3F800000;
	@%p5 bra 	$L__BB1_7;
	setp.nan.f32 	%p6, %f2, %f2;
	@%p6 bra 	$L__BB1_6;
	setp.lt.f32 	%p7, %f2, 0f00800000;
	mul.f32 	%f31, %f2, 0f4B800000;
	selp.f32 	%f32, %f31, %f2, %p7;
	mov.b32 	%r18, %f32;
	add.s32 	%r19, %r18, -1060439283;
	and.b32  	%r20, %r19, -8388608;
	sub.s32 	%r21, %r18, %r20;
	mov.b32 	%f33, %r21;
	cvt.rn.f32.s32 	%f34, %r20;
	selp.f32 	%f35, 0fC1C00000, 0f00000000, %p7;
	fma.rn.f32 	%f36, %f34, 0f34000000, %f35;
	add.f32 	%f37, %f33, 0fBF800000;
	add.f32 	%f38, %f33, 0f3F800000;
	rcp.approx.ftz.f32 	%f39, %f38;
	add.f32 	%f40, %f37, %f37;
	mul.f32 	%f41, %f40, %f39;
	mul.f32 	%f42, %f41, %f41;
	neg.f32 	%f43, %f41;
	sub.f32 	%f44, %f37, %f41;
	add.f32 	%f45, %f44, %f44;
	fma.rn.f32 	%f46, %f43, %f37, %f45;
	mul.rn.f32 	%f47, %f39, %f46;
	fma.rn.f32 	%f48, %f42, 0f3A2C32E4, 0f3B52E7DB;
	fma.rn.f32 	%f49, %f48, %f42, 0f3C93BB73;
	fma.rn.f32 	%f50, %f49, %f42, 0f3DF6384F;
	mul.rn.f32 	%f51, %f50, %f42;
	fma.rn.f32 	%f52, %f41, 0f3FB8AA3B, %f36;
	mul.f32 	%f53, %f51, 0f40400000;
	sub.f32 	%f54, %f36, %f52;
	fma.rn.f32 	%f55, %f41, 0f3FB8AA3B, %f54;
	fma.rn.f32 	%f56, %f47, 0f3FB8AA3B, %f55;
	fma.rn.f32 	%f57, %f41, 0f32A55E34, %f56;
	fma.rn.f32 	%f58, %f53, %f47, %f57;
	fma.rn.f32 	%f59, %f51, %f41, %f58;
	add.rn.f32 	%f60, %f52, %f59;
	mov.f32 	%f61, 0f40000000;
	mul.rn.f32 	%f62, %f60, %f61;
	cvt.rni.f32.f32 	%f63, %f62;
	sub.f32 	%f64, %f62, %f63;
	neg.f32 	%f65, %f62;
	fma.rn.f32 	%f66, %f60, 0f40000000, %f65;
	neg.f32 	%f67, %f52;
	add.rn.f32 	%f68, %f60, %f67;
	neg.f32 	%f69, %f68;
	add.rn.f32 	%f70, %f59, %f69;
	fma.rn.f32 	%f71, %f70, 0f40000000, %f66;
	add.f32 	%f72, %f64, %f71;
	setp.gt.f32 	%p8, %f63, 0f00000000;
	selp.b32 	%r22, 0, -2097152000, %p8;
	setp.neu.f32 	%p9, %f1, 0f00000000;
	setp.neu.f32 	%p10, %f2, 0f7F800000;
	setp.lt.f32 	%p11, %f62, 0f00000000;
	selp.f32 	%f73, 0f00000000, 0f7F800000, %p11;
	abs.f32 	%f74, %f62;
	setp.gt.f32 	%p12, %f74, 0f43180000;
	cvt.rzi.s32.f32 	%r23, %f63;
	shl.b32 	%r24, %r23, 23;
	sub.s32 	%r25, %r24, %r22;
	mov.b32 	%f75, %r25;
	add.s32 	%r26, %r22, 2130706432;
	mov.b32 	%f76, %r26;
	fma.rn.f32 	%f77, %f72, 0f391FCB8E, 0f3AAF85ED;
	fma.rn.f32 	%f78, %f77, %f72, 0f3C1D9856;
	fma.rn.f32 	%f79, %f78, %f72, 0f3D6357BB;
	fma.rn.f32 	%f80, %f79, %f72, 0f3E75FDEC;
	fma.rn.f32 	%f81, %f80, %f72, 0f3F317218;
	fma.rn.f32 	%f82, %f81, %f72, 0f3F800000;
	mul.f32 	%f83, %f82, %f76;
	mul.f32 	%f84, %f83, %f75;
	selp.f32 	%f218, %f73, %f84, %p12;
	and.pred  	%p13, %p9, %p10;
	@%p13 bra 	$L__BB1_7;
	add.f32 	%f85, %f1, %f1;
	mov.b32 	%r27, %f85;
	and.b32  	%r28, %r27, 2147483647;
	mov.b32 	%f218, %r28;
	bra.uni 	$L__BB1_7;
$L__BB1_6:
	mov.f32 	%f86, 0f40000000;
	add.rn.f32 	%f218, %f1, %f86;
$L__BB1_7:
	add.f32 	%f224, %f218, 0f00000000;
	or.b32  	%r64, %r64, 32;
$L__BB1_8:
	setp.lt.u32 	%p14, %r3, 32;
	@%p14 bra 	$L__BB1_21;
	cvt.u64.u32 	%rd18, %r64;
	add.s64 	%rd19, %rd3, %rd18;
	shl.b64 	%rd20, %rd19, 2;
	add.s64 	%rd21, %rd20, 128;
	add.s64 	%rd26, %rd2, %rd21;
	add.s64 	%rd25, %rd1, %rd21;
$L__BB1_10:
	.pragma "nounroll";
	ld.global.f32 	%f88, [%rd26+-128];
	ld.global.f32 	%f89, [%rd25+-128];
	sub.f32 	%f11, %f88, %f89;
	abs.f32 	%f12, %f11;
	setp.eq.f32 	%p15, %f11, 0f3F800000;
	mov.f32 	%f222, 0f3F800000;
	@%p15 bra 	$L__BB1_15;
	setp.num.f32 	%p16, %f12, %f12;
	@%p16 bra 	$L__BB1_13;
	mov.f32 	%f145, 0f40000000;
	add.rn.f32 	%f222, %f11, %f145;
	bra.uni 	$L__BB1_15;
$L__BB1_13:
	setp.lt.f32 	%p17, %f12, 0f00800000;
	mul.f32 	%f90, %f12, 0f4B800000;
	selp.f32 	%f91, %f90, %f12, %p17;
	mov.b32 	%r29, %f91;
	add.s32 	%r30, %r29, -1060439283;
	and.b32  	%r31, %r30, -8388608;
	sub.s32 	%r32, %r29, %r31;
	mov.b32 	%f92, %r32;
	cvt.rn.f32.s32 	%f93, %r31;
	selp.f32 	%f94, 0fC1C00000, 0f00000000, %p17;
	fma.rn.f32 	%f95, %f93, 0f34000000, %f94;
	add.f32 	%f96, %f92, 0fBF800000;
	add.f32 	%f97, %f92, 0f3F800000;
	rcp.approx.ftz.f32 	%f98, %f97;
	add.f32 	%f99, %f96, %f96;
	mul.f32 	%f100, %f99, %f98;
	mul.f32 	%f101, %f100, %f100;
	neg.f32 	%f102, %f100;
	sub.f32 	%f103, %f96, %f100;
	add.f32 	%f104, %f103, %f103;
	fma.rn.f32 	%f105, %f102, %f96, %f104;
	mul.rn.f32 	%f106, %f98, %f105;
	fma.rn.f32 	%f107, %f101, 0f3A2C32E4, 0f3B52E7DB;
	fma.rn.f32 	%f108, %f107, %f101, 0f3C93BB73;
	fma.rn.f32 	%f109, %f108, %f101, 0f3DF6384F;
	mul.rn.f32 	%f110, %f109, %f101;
	fma.rn.f32 	%f111, %f100, 0f3FB8AA3B, %f95;
	mul.f32 	%f112, %f110, 0f40400000;
	sub.f32 	%f113, %f95, %f111;
	fma.rn.f32 	%f114, %f100, 0f3FB8AA3B, %f113;
	fma.rn.f32 	%f115, %f106, 0f3FB8AA3B, %f114;
	fma.rn.f32 	%f116, %f100, 0f32A55E34, %f115;
	fma.rn.f32 	%f117, %f112, %f106, %f116;
	fma.rn.f32 	%f118, %f110, %f100, %f117;
	add.rn.f32 	%f119, %f111, %f118;
	mov.f32 	%f120, 0f40000000;
	mul.rn.f32 	%f121, %f119, %f120;
	cvt.rni.f32.f32 	%f122, %f121;
	sub.f32 	%f123, %f121, %f122;
	neg.f32 	%f124, %f121;
	fma.rn.f32 	%f125, %f119, 0f40000000, %f124;
	neg.f32 	%f126, %f111;
	add.rn.f32 	%f127, %f119, %f126;
	neg.f32 	%f128, %f127;
	add.rn.f32 	%f129, %f118, %f128;
	fma.rn.f32 	%f130, %f129, 0f40000000, %f125;
	add.f32 	%f131, %f123, %f130;
	setp.gt.f32 	%p18, %f122, 0f00000000;
	selp.b32 	%r33, 0, -2097152000, %p18;
	setp.neu.f32 	%p19, %f11, 0f00000000;
	setp.neu.f32 	%p20, %f12, 0f7F800000;
	setp.lt.f32 	%p21, %f121, 0f00000000;
	selp.f32 	%f132, 0f00000000, 0f7F800000, %p21;
	abs.f32 	%f133, %f121;
	setp.gt.f32 	%p22, %f133, 0f43180000;
	cvt.rzi.s32.f32 	%r34, %f122;
	shl.b32 	%r35, %r34, 23;
	sub.s32 	%r36, %r35, %r33;
	mov.b32 	%f134, %r36;
	add.s32 	%r37, %r33, 2130706432;
	mov.b32 	%f135, %r37;
	fma.rn.f32 	%f136, %f131, 0f391FCB8E, 0f3AAF85ED;
	fma.rn.f32 	%f137, %f136, %f131, 0f3C1D9856;
	fma.rn.f32 	%f138, %f137, %f131, 0f3D6357BB;
	fma.rn.f32 	%f139, %f138, %f131, 0f3E75FDEC;
	fma.rn.f32 	%f140, %f139, %f131, 0f3F317218;
	fma.rn.f32 	%f141, %f140, %f131, 0f3F800000;
	mul.f32 	%f142, %f141, %f135;
	mul.f32 	%f143, %f142, %f134;
	selp.f32 	%f222, %f132, %f143, %p22;
	and.pred  	%p23, %p19, %p20;
	@%p23 bra 	$L__BB1_15;
	add.f32 	%f144, %f11, %f11;
	mov.b32 	%r38, %f144;
	and.b32  	%r39, %r38, 2147483647;
	mov.b32 	%f222, %r39;
$L__BB1_15:
	add.f32 	%f17, %f224, %f222;
	ld.global.f32 	%f147, [%rd26];
	ld.global.f32 	%f148, [%rd25];
	sub.f32 	%f18, %f147, %f148;
	abs.f32 	%f19, %f18;
	setp.eq.f32 	%p24, %f18, 0f3F800000;
	mov.f32 	%f223, 0f3F800000;
	@%p24 bra 	$L__BB1_20;
	setp.nan.f32 	%p25, %f19, %f19;
	@%p25 bra 	$L__BB1_19;
	setp.lt.f32 	%p26, %f19, 0f00800000;
	mul.f32 	%f149, %f19, 0f4B800000;
	selp.f32 	%f150, %f149, %f19, %p26;
	mov.b32 	%r40, %f150;
	add.s32 	%r41, %r40, -1060439283;
	and.b32  	%r42, %r41, -8388608;
	sub.s32 	%r43, %r40, %r42;
	mov.b32 	%f151, %r43;
	cvt.rn.f32.s32 	%f152, %r42;
	selp.f32 	%f153, 0fC1C00000, 0f00000000, %p26;
	fma.rn.f32 	%f154, %f152, 0f34000000, %f153;
	add.f32 	%f155, %f151, 0fBF800000;
	add.f32 	%f156, %f151, 0f3F800000;
	rcp.approx.ftz.f32 	%f157, %f156;
	add.f32 	%f158, %f155, %f155;
	mul.f32 	%f159, %f158, %f157;
	mul.f32 	%f160, %f159, %f159;
	neg.f32 	%f161, %f159;
	sub.f32 	%f162, %f155, %f159;
	add.f32 	%f163, %f162, %f162;
	fma.rn.f32 	%f164, %f161, %f155, %f163;
	mul.rn.f32 	%f165, %f157, %f164;
	fma.rn.f32 	%f166, %f160, 0f3A2C32E4, 0f3B52E7DB;
	fma.rn.f32 	%f167, %f166, %f160, 0f3C93BB73;
	fma.rn.f32 	%f168, %f167, %f160, 0f3DF6384F;
	mul.rn.f32 	%f169, %f168, %f160;
	fma.rn.f32 	%f170, %f159, 0f3FB8AA3B, %f154;
	mul.f32 	%f171, %f169, 0f40400000;
	sub.f32 	%f172, %f154, %f170;
	fma.rn.f32 	%f173, %f159, 0f3FB8AA3B, %f172;
	fma.rn.f32 	%f174, %f165, 0f3FB8AA3B, %f173;
	fma.rn.f32 	%f175, %f159, 0f32A55E34, %f174;
	fma.rn.f32 	%f176, %f171, %f165, %f175;
	fma.rn.f32 	%f177, %f169, %f159, %f176;
	add.rn.f32 	%f178, %f170, %f177;
	mov.f32 	%f179, 0f40000000;
	mul.rn.f32 	%f180, %f178, %f179;
	cvt.rni.f32.f32 	%f181, %f180;
	sub.f32 	%f182, %f180, %f181;
	neg.f32 	%f183, %f180;
	fma.rn.f32 	%f184, %f178, 0f40000000, %f183;
	neg.f32 	%f185, %f170;
	add.rn.f32 	%f186, %f178, %f185;
	neg.f32 	%f187, %f186;
	add.rn.f32 	%f188, %f177, %f187;
	fma.rn.f32 	%f189, %f188, 0f40000000, %f184;
	add.f32 	%f190, %f182, %f189;
	setp.gt.f32 	%p27, %f181, 0f00000000;
	selp.b32 	%r44, 0, -2097152000, %p27;
	setp.neu.f32 	%p28, %f18, 0f00000000;
	setp.neu.f32 	%p29, %f19, 0f7F800000;
	setp.lt.f32 	%p30, %f180, 0f00000000;
	selp.f32 	%f191, 0f00000000, 0f7F800000, %p30;
	abs.f32 	%f192, %f180;
	setp.gt.f32 	%p31, %f192, 0f43180000;
	cvt.rzi.s32.f32 	%r45, %f181;
	shl.b32 	%r46, %r45, 23;
	sub.s32 	%r47, %r46, %r44;
	mov.b32 	%f193, %r47;
	add.s32 	%r48, %r44, 2130706432;
	mov.b32 	%f194, %r48;
	fma.rn.f32 	%f195, %f190, 0f391FCB8E, 0f3AAF85ED;
	fma.rn.f32 	%f196, %f195, %f190, 0f3C1D9856;
	fma.rn.f32 	%f197, %f196, %f190, 0f3D6357BB;
	fma.rn.f32 	%f198, %f197, %f190, 0f3E75FDEC;
	fma.rn.f32 	%f199, %f198, %f190, 0f3F317218;
	fma.rn.f32 	%f200, %f199, %f190, 0f3F800000;
	mul.f32 	%f201, %f200, %f194;
	mul.f32 	%f202, %f201, %f193;
	selp.f32 	%f223, %f191, %f202, %p31;
	and.pred  	%p32, %p28, %p29;
	@%p32 bra 	$L__BB1_20;
	add.f32 	%f203, %f18, %f18;
	mov.b32 	%r49, %f203;
	and.b32  	%r50, %r49, 2147483647;
	mov.b32 	%f223, %r50;
	bra.uni 	$L__BB1_20;
$L__BB1_19:
	mov.f32 	%f204, 0f40000000;
	add.rn.f32 	%f223, %f18, %f204;
$L__BB1_20:
	add.f32 	%f224, %f17, %f223;
	add.s32 	%r64, %r64, 64;
	add.s64 	%rd26, %rd26, 256;
	add.s64 	%rd25, %rd25, 256;
	setp.lt.s32 	%p33, %r64, %r8;
	@%p33 bra 	$L__BB1_10;
$L__BB1_21:
	bar.warp.sync 	-1;
	mov.b32 	%r51, %f224;
	shfl.sync.down.b32	%r52|%p34, %r51, 16, 31, -1;
	mov.b32 	%f205, %r52;
	add.f32 	%f206, %f224, %f205;
	bar.warp.sync 	-1;
	mov.b32 	%r53, %f206;
	shfl.sync.down.b32	%r54|%p35, %r53, 8, 31, -1;
	mov.b32 	%f207, %r54;
	add.f32 	%f208, %f206, %f207;
	bar.warp.sync 	-1;
	mov.b32 	%r55, %f208;
	shfl.sync.down.b32	%r56|%p36, %r55, 4, 31, -1;
	mov.b32 	%f209, %r56;
	add.f32 	%f210, %f208, %f209;
	bar.warp.sync 	-1;
	mov.b32 	%r57, %f210;
	shfl.sync.down.b32	%r58|%p37, %r57, 2, 31, -1;
	mov.b32 	%f211, %r58;
	add.f32 	%f212, %f210, %f211;
	bar.warp.sync 	-1;
	mov.b32 	%r59, %f212;
	shfl.sync.down.b32	%r60|%p38, %r59, 1, 31, -1;
	mov.b32 	%f213, %r60;
	add.f32 	%f214, %f212, %f213;
	mov.b32 	%r61, %f214;
	shfl.sync.idx.b32	%r62|%p39, %r61, 0, 31, -1;
	mov.b32 	%f215, %r62;
	cvt.rn.f32.u32 	%f216, %r8;
	div.rn.f32 	%f217, %f215, %f216;
	cvta.to.global.u64 	%rd22, %rd10;
	mul.wide.s32 	%rd23, %r2, 4;
	add.s64 	%rd24, %rd22, %rd23;
	st.global.f32 	[%rd24], %f217;
$L__BB1_22:
	ret;

}
	// .globl	_Z26mse_with_priorities_kernelPfPKfS1_S1_ff
.visible .entry _Z26mse_with_priorities_kernelPfPKfS1_S1_ff(
	.param .u64 .ptr .align 1 _Z26mse_with_priorities_kernelPfPKfS1_S1_ff_param_0,
	.param .u64 .ptr .align 1 _Z26mse_with_priorities_kernelPfPKfS1_S1_ff_param_1,
	.param .u64 .ptr .align 1 _Z26mse_with_priorities_kernelPfPKfS1_S1_ff_param_2,
	.param .u64 .ptr .align 1 _Z26mse_with_priorities_kernelPfPKfS1_S1_ff_param_3,
	.param .f32 _Z26mse_with_priorities_kernelPfPKfS1_S1_ff_param_4,
	.param .f32 _Z26mse_with_priorities_kernelPfPKfS1_S1_ff_param_5
)
{
	.reg .pred 	%p<2>;
	.reg .b32 	%r<5>;
	.reg .b32 	%f<11>;
	.reg .b64 	%rd<14>;

	ld.param.u64 	%rd1, [_Z26mse_with_priorities_kernelPfPKfS1_S1_ff_param_0];
	ld.param.u64 	%rd2, [_Z26mse_with_priorities_kernelPfPKfS1_S1_ff_param_1];
	ld.param.u64 	%rd3, [_Z26mse_with_priorities_kernelPfPKfS1_S1_ff_param_2];
	ld.param.u64 	%rd4, [_Z26mse_with_priorities_kernelPfPKfS1_S1_ff_param_3];
	ld.param.f32 	%f1, [_Z26mse_with_priorities_kernelPfPKfS1_S1_ff_param_4];
	ld.param.f32 	%f2, [_Z26mse_with_priorities_kernelPfPKfS1_S1_ff_param_5];
	mov.u32 	%r2, %ctaid.x;
	mov.u32 	%r3, %ntid.x;
	mov.u32 	%r4, %tid.x;
	mad.lo.s32 	%r1, %r2, %r3, %r4;
	cvt.rn.f32.s32 	%f3, %r1;
	setp.leu.f32 	%p1, %f2, %f3;
	@%p1 bra 	$L__BB2_2;
	cvta.to.global.u64 	%rd5, %rd2;
	cvta.to.global.u64 	%rd6, %rd3;
	cvta.to.global.u64 	%rd7, %rd4;
	cvta.to.global.u64 	%rd8, %rd1;
	mul.wide.s32 	%rd9, %r1, 4;
	add.s64 	%rd10, %rd5, %rd9;
	ld.global.f32 	%f4, [%rd10];
	add.s64 	%rd11, %rd6, %rd9;
	ld.global.f32 	%f5, [%rd11];
	sub.f32 	%f6, %f4, %f5;
	add.f32 	%f7, %f6, %f6;
	mul.f32 	%f8, %f1, %f7;
	add.s64 	%rd12, %rd7, %rd9;
	ld.global.f32 	%f9, [%rd12];
	mul.f32 	%f10, %f9, %f8;
	add.s64 	%rd13, %rd8, %rd9;
	st.global.f32 	[%rd13], %f10;
$L__BB2_2:
	ret;

}


// ===== COMPILED SASS (sm_100) =====

	.target	sm_100

	.elftype	@"ET_EXEC"


//--------------------- .note.nv.tkinfo           --------------------------
	.section	.note.nv.tkinfo,"",@"SHT_NOTE"
	.sectionflags	@"SHF_NOTE_NV_TKINFO"
	.tkinfo
        /*0018*/ 	.word	0x00000002
        /*0030*/ 	.string	""
        /*0030*/ 	.string	"ptxas"
        /*0030*/ 	.string	"Cuda compilation tools, release 13.0, V13.0.88"
        /*0030*/ 	.string	"Build cuda_13.0.r13.0/compiler.36424714_0"
        /*0030*/ 	.string	"-arch sm_100 -m 64 "



//--------------------- .note.nv.cuinfo           --------------------------
	.section	.note.nv.cuinfo,"",@"SHT_NOTE"
	.sectionflags	@"SHF_NOTE_NV_CUINFO"
        /*0018*/ 	.short	0x0002
        /*001a*/ 	.short	0x0064
        /*001c*/ 	.short	0x0082
	.zero		2


//--------------------- .nv.info                  --------------------------
	.section	.nv.info,"",@"SHT_CUDA_INFO"
	.align	4


	//----- nvinfo : EIATTR_REGCOUNT
	.align		4
        /*0000*/ 	.byte	0x04, 0x2f
        /*0002*/ 	.short	(.L_1 - .L_0)
	.align		4
.L_0:
        /*0004*/ 	.word	index@(_Z10mse_kernelPfPKfS1_ff)
        /*0008*/ 	.word	0x0000000c


	//----- nvinfo : EIATTR_FRAME_SIZE
	.align		4
.L_1:
        /*000c*/ 	.byte	0x04, 0x11
        /*000e*/ 	.short	(.L_3 - .L_2)
	.align		4
.L_2:
        /*0010*/ 	.word	index@(_Z10mse_kernelPfPKfS1_ff)
        /*0014*/ 	.word	0x00000000


	//----- nvinfo : EIATTR_REGCOUNT
	.align		4
.L_3:
        /*0018*/ 	.byte	0x04, 0x2f
        /*001a*/ 	.short	(.L_5 - .L_4)
	.align		4
.L_4:
        /*001c*/ 	.word	index@(_Z10online_msePfPKfS1_ii)
        /*0020*/ 	.word	0x00000014


	//----- nvinfo : EIATTR_FRAME_SIZE
	.align		4
.L_5:
        /*0024*/ 	.byte	0x04, 0x11
        /*0026*/ 	.short	(.L_7 - .L_6)
	.align		4
.L_6:
        /*0028*/ 	.word	index@($__internal_0_$__cuda_sm3x_div_rn_noftz_f32_slowpath)
        /*002c*/ 	.word	0x00000000


	//----- nvinfo : EIATTR_FRAME_SIZE
	.align		4
.L_7:
        /*0030*/ 	.byte	0x04, 0x11
        /*0032*/ 	.short	(.L_9 - .L_8)
	.align		4
.L_8:
        /*0034*/ 	.word	index@(_Z10online_msePfPKfS1_ii)
        /*0038*/ 	.word	0x00000000


	//----- nvinfo : EIATTR_REGCOUNT
	.align		4
.L_9:
        /*003c*/ 	.byte	0x04, 0x2f
        /*003e*/ 	.short	(.L_11 - .L_10)
	.align		4
.L_10:
        /*0040*/ 	.word	index@(_Z26mse_with_priorities_kernelPfPKfS1_S1_ff)
        /*0044*/ 	.word	0x0000000e


	//----- nvinfo : EIATTR_FRAME_SIZE
	.align		4
.L_11:
        /*0048*/ 	.byte	0x04, 0x11
        /*004a*/ 	.short	(.L_13 - .L_12)
	.align		4
.L_12:
        /*004c*/ 	.word	index@(_Z26mse_with_priorities_kernelPfPKfS1_S1_ff)
        /*0050*/ 	.word	0x00000000


	//----- nvinfo : EIATTR_MIN_STACK_SIZE
	.align		4
.L_13:
        /*0054*/ 	.byte	0x04, 0x12
        /*0056*/ 	.short	(.L_15 - .L_14)
	.align		4
.L_14:
        /*0058*/ 	.word	index@(_Z26mse_with_priorities_kernelPfPKfS1_S1_ff)
        /*005c*/ 	.word	0x00000000


	//----- nvinfo : EIATTR_MIN_STACK_SIZE
	.align		4
.L_15:
        /*0060*/ 	.byte	0x04, 0x12
        /*0062*/ 	.short	(.L_17 - .L_16)
	.align		4
.L_16:
        /*0064*/ 	.word	index@(_Z10online_msePfPKfS1_ii)
        /*0068*/ 	.word	0x00000000


	//----- nvinfo : EIATTR_MIN_STACK_SIZE
	.align		4
.L_17:
        /*006c*/ 	.byte	0x04, 0x12
        /*006e*/ 	.short	(.L_19 - .L_18)
	.align		4
.L_18:
        /*0070*/ 	.word	index@(_Z10mse_kernelPfPKfS1_ff)
        /*0074*/ 	.word	0x00000000
.L_19:


//--------------------- .nv.compat                --------------------------
	.section	.nv.compat,"",@"SHT_CUDA_COMPAT_INFO"
	.align	4
        /*0000*/ 	.byte	0x02, 0x09, 0x00, 0x00, 0x02, 0x02, 0x01, 0x00, 0x02, 0x05, 0x05, 0x00, 0x03, 0x07, 0x01, 0x01
        /*0010*/ 	.byte	0x02, 0x03, 0x00, 0x00, 0x02, 0x06, 0x01, 0x00, 0x04, 0x0b, 0x08, 0x00, 0x01, 0x00, 0x00, 0x00
        /*0020*/ 	.byte	0x00, 0x00, 0x00, 0x00


//--------------------- .nv.info._Z26mse_with_priorities_kernelPfPKfS1_S1_ff --------------------------
	.section	.nv.info._Z26mse_with_priorities_kernelPfPKfS1_S1_ff,"",@"SHT_CUDA_INFO"
	.sectionflags	@""
	.align	4


	//----- nvinfo : EIATTR_CUDA_API_VERSION
	.align		4
        /*0000*/ 	.byte	0x04, 0x37
        /*0002*/ 	.short	(.L_21 - .L_20)
.L_20:
        /*0004*/ 	.word	0x00000082


	//----- nvinfo : EIATTR_KPARAM_INFO
	.align		4
.L_21:
        /*0008*/ 	.byte	0x04, 0x17
        /*000a*/ 	.short	(.L_23 - .L_22)
.L_22:
        /*000c*/ 	.word	0x00000000
        /*0010*/ 	.short	0x0005
        /*0012*/ 	.short	0x0024
        /*0014*/ 	.byte	0x00, 0xf0, 0x11, 0x00


	//----- nvinfo : EIATTR_KPARAM_INFO
	.align		4
.L_23:
        /*0018*/ 	.byte	0x04, 0x17
        /*001a*/ 	.short	(.L_25 - .L_24)
.L_24:
        /*001c*/ 	.word	0x00000000
        /*0020*/ 	.short	0x0004
        /*0022*/ 	.short	0x0020
        /*0024*/ 	.byte	0x00, 0xf0, 0x11, 0x00


	//----- nvinfo : EIATTR_KPARAM_INFO
	.align		4
.L_25:
        /*0028*/ 	.byte	0x04, 0x17
        /*002a*/ 	.short	(.L_27 - .L_26)
.L_26:
        /*002c*/ 	.word	0x00000000
        /*0030*/ 	.short	0x0003
        /*0032*/ 	.short	0x0018
        /*0034*/ 	.byte	0x00, 0xf5, 0x21, 0x00


	//----- nvinfo : EIATTR_KPARAM_INFO
	.align		4
.L_27:
        /*0038*/ 	.byte	0x04, 0x17
        /*003a*/ 	.short	(.L_29 - .L_28)
.L_28:
        /*003c*/ 	.word	0x00000000
        /*0040*/ 	.short	0x0002
        /*0042*/ 	.short	0x0010
        /*0044*/ 	.byte	0x00, 0xf5, 0x21, 0x00


	//----- nvinfo : EIATTR_KPARAM_INFO
	.align		4
.L_29:
        /*0048*/ 	.byte	0x04, 0x17
        /*004a*/ 	.short	(.L_31 - .L_30)
.L_30:
        /*004c*/ 	.word	0x00000000
        /*0050*/ 	.short	0x0001
        /*0052*/ 	.short	0x0008
        /*0054*/ 	.byte	0x00, 0xf5, 0x21, 0x00


	//----- nvinfo : EIATTR_KPARAM_INFO
	.align		4
.L_31:
        /*0058*/ 	.byte	0x04, 0x17
        /*005a*/ 	.short	(.L_33 - .L_32)
.L_32:
        /*005c*/ 	.word	0x00000000
        /*0060*/ 	.short	0x0000
        /*0062*/ 	.short	0x0000
        /*0064*/ 	.byte	0x00, 0xf5, 0x21, 0x00


	//----- nvinfo : EIATTR_SPARSE_MMA_MASK
	.align		4
.L_33:
        /*0068*/ 	.byte	0x03, 0x50
        /*006a*/ 	.short	0x0000


	//----- nvinfo : EIATTR_MAXREG_COUNT
	.align		4
        /*006c*/ 	.byte	0x03, 0x1b
        /*006e*/ 	.short	0x00ff


	//----- nvinfo : EIATTR_MERCURY_ISA_VERSION
	.align		4
        /*0070*/ 	.byte	0x03, 0x5f
        /*0072*/ 	.short	0x0101


	//----- nvinfo : EIATTR_VRC_CTA_INIT_COUNT
	.align		4
        /*0074*/ 	.byte	0x02, 0x4a
	.zero		1
	.zero		1


	//----- nvinfo : EIATTR_EXIT_INSTR_OFFSETS
	.align		4
        /*0078*/ 	.byte	0x04, 0x1c
        /*007a*/ 	.short	(.L_35 - .L_34)


	//   ....[0]....
.L_34:
        /*007c*/ 	.word	0x00000080


	//   ....[1]....
        /*0080*/ 	.word	0x000001b0


	//----- nvinfo : EIATTR_CBANK_PARAM_SIZE
	.align		4
.L_35:
        /*0084*/ 	.byte	0x03, 0x19
        /*0086*/ 	.short	0x0028


	//----- nvinfo : EIATTR_PARAM_CBANK
	.align		4
        /*0088*/ 	.byte	0x04, 0x0a
        /*008a*/ 	.short	(.L_37 - .L_36)
	.align		4
.L_36:
        /*008c*/ 	.word	index@(.nv.constant0._Z26mse_with_priorities_kernelPfPKfS1_S1_ff)
        /*0090*/ 	.short	0x0380
        /*0092*/ 	.short	0x0028


	//----- nvinfo : EIATTR_SW_WAR
	.align		4
.L_37:
        /*0094*/ 	.byte	0x04, 0x36
        /*0096*/ 	.short	(.L_39 - .L_38)
.L_38:
        /*0098*/ 	.word	0x00000008
.L_39:


//--------------------- .nv.info._Z10online_msePfPKfS1_ii --------------------------
	.section	.nv.info._Z10online_msePfPKfS1_ii,"",@"SHT_CUDA_INFO"
	.sectionflags	@""
	.align	4


	//----- nvinfo : EIATTR_CUDA_API_VERSION
	.align		4
        /*0000*/ 	.byte	0x04, 0x37
        /*0002*/ 	.short	(.L_41 - .L_40)
.L_40:
        /*0004*/ 	.word	0x00000082


	//----- nvinfo : EIATTR_KPARAM_INFO
	.align		4
.L_41:
        /*0008*/ 	.byte	0x04, 0x17
        /*000a*/ 	.short	(.L_43 - .L_42)
.L_42:
        /*000c*/ 	.word	0x00000000
        /*0010*/ 	.short	0x0004
        /*0012*/ 	.short	0x001c
        /*0014*/ 	.byte	0x00, 0xf0, 0x11, 0x00


	//----- nvinfo : EIATTR_KPARAM_INFO
	.align		4
.L_43:
        /*0018*/ 	.byte	0x04, 0x17
        /*001a*/ 	.short	(.L_45 - .L_44)
.L_44:
        /*001c*/ 	.word	0x00000000
        /*0020*/ 	.short	0x0003
        /*0022*/ 	.short	0x0018
        /*0024*/ 	.byte	0x00, 0xf0, 0x11, 0x00


	//----- nvinfo : EIATTR_KPARAM_INFO
	.align		4
.L_45:
        /*0028*/ 	.byte	0x04, 0x17
        /*002a*/ 	.short	(.L_47 - .L_46)
.L_46:
        /*002c*/ 	.word	0x00000000
        /*0030*/ 	.short	0x0002
        /*0032*/ 	.short	0x0010
        /*0034*/ 	.byte	0x00, 0xf5, 0x21, 0x00


	//----- nvinfo : EIATTR_KPARAM_INFO
	.align		4
.L_47:
        /*0038*/ 	.byte	0x04, 0x17
        /*003a*/ 	.short	(.L_49 - .L_48)
.L_48:
        /*003c*/ 	.word	0x00000000
        /*0040*/ 	.short	0x0001
        /*0042*/ 	.short	0x0008
        /*0044*/ 	.byte	0x00, 0xf5, 0x21, 0x00


	//----- nvinfo : EIATTR_KPARAM_INFO
	.align		4
.L_49:
        /*0048*/ 	.byte	0x04, 0x17
        /*004a*/ 	.short	(.L_51 - .L_50)
.L_50:
        /*004c*/ 	.word	0x00000000
        /*0050*/ 	.short	0x0000
        /*0052*/ 	.short	0x0000
        /*0054*/ 	.byte	0x00, 0xf5, 0x21, 0x00


	//----- nvinfo : EIATTR_SPARSE_MMA_MASK
	.align		4
.L_51:
        /*0058*/ 	.byte	0x03, 0x50
        /*005a*/ 	.short	0x0000


	//----- nvinfo : EIATTR_MAXREG_COUNT
	.align		4
        /*005c*/ 	.byte	0x03, 0x1b
        /*005e*/ 	.short	0x00ff


	//----- nvinfo : EIATTR_MERCURY_ISA_VERSION
	.align		4
        /*0060*/ 	.byte	0x03, 0x5f
        /*0062*/ 	.short	0x0101


	//----- nvinfo : EIATTR_COOP_GROUP_MASK_REGIDS
	.align		4
        /*0064*/ 	.byte	0x04, 0x29
        /*0066*/ 	.short	(.L_53 - .L_52)


	//   ....[0]....
.L_52:
        /*0068*/ 	.word	0xffffffff


	//   ....[1]....
        /*006c*/ 	.word	0xffffffff


	//   ....[2]....
        /*0070*/ 	.word	0xffffffff


	//   ....[3]....
        /*0074*/ 	.word	0xffffffff


	//   ....[4]....
        /*0078*/ 	.word	0xffffffff


	//   ....[5]....
        /*007c*/ 	.word	0xffffffff


	//   ....[6]....
        /*0080*/ 	.word	0xffffffff


	//   ....[7]....
        /*0084*/ 	.word	0xffffffff


	//   ....[8]....
        /*0088*/ 	.word	0xffffffff


	//   ....[9]....
        /*008c*/ 	.word	0xffffffff


	//   ....[10]....
        /*0090*/ 	.word	0xffffffff


	//----- nvinfo : EIATTR_COOP_GROUP_INSTR_OFFSETS
	.align		4
.L_53:
        /*0094*/ 	.byte	0x04, 0x28
        /*0096*/ 	.short	(.L_55 - .L_54)


	//   ....[0]....
.L_54:
        /*0098*/ 	.word	0x000011b0


	//   ....[1]....
        /*009c*/ 	.word	0x000011d0


	//   ....[2]....
        /*00a0*/ 	.word	0x000011f0


	//   ....[3]....
        /*00a4*/ 	.word	0x00001200


	//   ....[4]....
        /*00a8*/ 	.word	0x00001210


	//   ....[5]....
        /*00ac*/ 	.word	0x00001230


	//   ....[6]....
        /*00b0*/ 	.word	0x00001240


	//   ....[7]....
        /*00b4*/ 	.word	0x00001280


	//   ....[8]....
        /*00b8*/ 	.word	0x000012b0


	//   ....[9]....
        /*00bc*/ 	.word	0x000012d0


	//   ....[10]....
        /*00c0*/ 	.word	0x000012f0


	//----- nvinfo : EIATTR_VRC_CTA_INIT_COUNT
	.align		4
.L_55:
        /*00c4*/ 	.byte	0x02, 0x4a
	.zero		1
	.zero		1


	//----- nvinfo : EIATTR_EXIT_INSTR_OFFSETS
	.align		4
        /*00c8*/ 	.byte	0x04, 0x1c
        /*00ca*/ 	.short	(.L_57 - .L_56)


	//   ....[0]....
.L_56:
        /*00cc*/ 	.word	0x000000c0


	//   ....[1]....
        /*00d0*/ 	.word	0x000013c0


	//----- nvinfo : EIATTR_CRS_STACK_SIZE
	.align		4
.L_57:
        /*00d4*/ 	.byte	0x04, 0x1e
        /*00d6*/ 	.short	(.L_59 - .L_58)
.L_58:
        /*00d8*/ 	.word	0x00000000


	//----- nvinfo : EIATTR_CBANK_PARAM_SIZE
	.align		4
.L_59:
        /*00dc*/ 	.byte	0x03, 0x19
        /*00de*/ 	.short	0x0020


	//----- nvinfo : EIATTR_PARAM_CBANK
	.align		4
        /*00e0*/ 	.byte	0x04, 0x0a
        /*00e2*/ 	.short	(.L_61 - .L_60)
	.align		4
.L_60:
        /*00e4*/ 	.word	index@(.nv.constant0._Z10online_msePfPKfS1_ii)
        /*00e8*/ 	.short	0x0380
        /*00ea*/ 	.short	0x0020


	//----- nvinfo : EIATTR_SW_WAR
	.align		4
.L_61:
        /*00ec*/ 	.byte	0x04, 0x36
        /*00ee*/ 	.short	(.L_63 - .L_62)
.L_62:
        /*00f0*/ 	.word	0x00000008
.L_63:


//--------------------- .nv.info._Z10mse_kernelPfPKfS1_ff --------------------------
	.section	.nv.info._Z10mse_kernelPfPKfS1_ff,"",@"SHT_CUDA_INFO"
	.sectionflags	@""
	.align	4


	//----- nvinfo : EIATTR_CUDA_API_VERSION
	.align		4
        /*0000*/ 	.byte	0x04, 0x37
        /*0002*/ 	.short	(.L_65 - .L_64)
.L_64:
        /*0004*/ 	.word	0x00000082


	//----- nvinfo : EIATTR_KPARAM_INFO
	.align		4
.L_65:
        /*0008*/ 	.byte	0x04, 0x17
        /*000a*/ 	.short	(.L_67 - .L_66)
.L_66:
        /*000c*/ 	.word	0x00000000
        /*0010*/ 	.short	0x0004
        /*0012*/ 	.short	0x001c
        /*0014*/ 	.byte	0x00, 0xf0, 0x11, 0x00


	//----- nvinfo : EIATTR_KPARAM_INFO
	.align		4
.L_67:
        /*0018*/ 	.byte	0x04, 0x17
        /*001a*/ 	.short	(.L_69 - .L_68)
.L_68:
        /*001c*/ 	.word	0x00000000
        /*0020*/ 	.short	0x0003
        /*0022*/ 	.short	0x0018
        /*0024*/ 	.byte	0x00, 0xf0, 0x11, 0x00


	//----- nvinfo : EIATTR_KPARAM_INFO
	.align		4
.L_69:
        /*0028*/ 	.byte	0x04, 0x17
        /*002a*/ 	.short	(.L_71 - .L_70)
.L_70:
        /*002c*/ 	.word	0x00000000
        /*0030*/ 	.short	0x0002
        /*0032*/ 	.short	0x0010
        /*0034*/ 	.byte	0x00, 0xf5, 0x21, 0x00


	//----- nvinfo : EIATTR_KPARAM_INFO
	.align		4
.L_71:
        /*0038*/ 	.byte	0x04, 0x17
        /*003a*/ 	.short	(.L_73 - .L_72)
.L_72:
        /*003c*/ 	.word	0x00000000
        /*0040*/ 	.short	0x0001
        /*0042*/ 	.short	0x0008
        /*0044*/ 	.byte	0x00, 0xf5, 0x21, 0x00


	//----- nvinfo : EIATTR_KPARAM_INFO
	.align		4
.L_73:
        /*0048*/ 	.byte	0x04, 0x17
        /*004a*/ 	.short	(.L_75 - .L_74)
.L_74:
        /*004c*/ 	.word	0x00000000
        /*0050*/ 	.short	0x0000
        /*0052*/ 	.short	0x0000
        /*0054*/ 	.byte	0x00, 0xf5, 0x21, 0x00


	//----- nvinfo : EIATTR_SPARSE_MMA_MASK
	.align		4
.L_75:
        /*0058*/ 	.byte	0x03, 0x50
        /*005a*/ 	.short	0x0000


	//----- nvinfo : EIATTR_MAXREG_COUNT
	.align		4
        /*005c*/ 	.byte	0x03, 0x1b
        /*005e*/ 	.short	0x00ff


	//----- nvinfo : EIATTR_MERCURY_ISA_VERSION
	.align		4
        /*0060*/ 	.byte	0x03, 0x5f
        /*0062*/ 	.short	0x0101


	//----- nvinfo : EIATTR_VRC_CTA_INIT_COUNT
	.align		4
        /*0064*/ 	.byte	0x02, 0x4a
	.zero		1
	.zero		1


	//----- nvinfo : EIATTR_EXIT_INSTR_OFFSETS
	.align		4
        /*0068*/ 	.byte	0x04, 0x1c
        /*006a*/ 	.short	(.L_77 - .L_76)


	//   ....[0]....
.L_76:
        /*006c*/ 	.word	0x00000080


	//   ....[1]....
        /*0070*/ 	.word	0x00000170


	//----- nvinfo : EIATTR_CBANK_PARAM_SIZE
	.align		4
.L_77:
        /*0074*/ 	.byte	0x03, 0x19
        /*0076*/ 	.short	0x0020


	//----- nvinfo : EIATTR_PARAM_CBANK
	.align		4
        /*0078*/ 	.byte	0x04, 0x0a
        /*007a*/ 	.short	(.L_79 - .L_78)
	.align		4
.L_78:
        /*007c*/ 	.word	index@(.nv.constant0._Z10mse_kernelPfPKfS1_ff)
        /*0080*/ 	.short	0x0380
        /*0082*/ 	.short	0x0020


	//----- nvinfo : EIATTR_SW_WAR
	.align		4
.L_79:
        /*0084*/ 	.byte	0x04, 0x36
        /*0086*/ 	.short	(.L_81 - .L_80)
.L_80:
        /*0088*/ 	.word	0x00000008
.L_81:


//--------------------- .nv.callgraph             --------------------------
	.section	.nv.callgraph,"",@"SHT_CUDA_CALLGRAPH"
	.align	4
	.sectionentsize	8
	.align		4
        /*0000*/ 	.word	0x00000000
	.align		4
        /*0004*/ 	.word	0xffffffff
	.align		4
        /*0008*/ 	.word	0x00000000
	.align		4
        /*000c*/ 	.word	0xfffffffe
	.align		4
        /*0010*/ 	.word	0x00000000
	.align		4
        /*0014*/ 	.word	0xfffffffd
	.align		4
        /*0018*/ 	.word	0x00000000
	.align		4
        /*001c*/ 	.word	0xfffffffc


//--------------------- .text._Z26mse_with_priorities_kernelPfPKfS1_S1_ff --------------------------
	.section	.text._Z26mse_with_priorities_kernelPfPKfS1_S1_ff,"ax",@progbits
	.align	128
        .global         _Z26mse_with_priorities_kernelPfPKfS1_S1_ff
        .type           _Z26mse_with_priorities_kernelPfPKfS1_S1_ff,@function
        .size           _Z26mse_with_priorities_kernelPfPKfS1_S1_ff,(.L_x_30 - _Z26mse_with_priorities_kernelPfPKfS1_S1_ff)
        .other          _Z26mse_with_priorities_kernelPfPKfS1_S1_ff,@"STO_CUDA_ENTRY STV_DEFAULT"
_Z26mse_with_priorities_kernelPfPKfS1_S1_ff:
.text._Z26mse_with_priorities_kernelPfPKfS1_S1_ff:
[----:B------:R-:W-:Y:S01]  /*0000*/  LDC R1, c[0x0][0x37c] ;  /* 0x0000df00ff017b82 */ /* 0x000fe20000000800 */
[----:B------:R-:W0:Y:S07]  /*0010*/  S2R R0, SR_TID.X ;  /* 0x0000000000007919 */ /* 0x000e2e0000002100 */
[----:B------:R-:W0:Y:S01]  /*0020*/  S2UR UR4, SR_CTAID.X ;  /* 0x00000000000479c3 */ /* 0x000e220000002500 */
[----:B------:R-:W1:Y:S07]  /*0030*/  LDCU UR5, c[0x0][0x3a4] ;  /* 0x00007480ff0577ac */ /* 0x000e6e0008000800 */
[----:B------:R-:W0:Y:S02]  /*0040*/  LDC R11, c[0x0][0x360] ;  /* 0x0000d800ff0b7b82 */ /* 0x000e240000000800 */
[----:B0-----:R-:W-:-:S05]  /*0050*/  IMAD R11, R11, UR4, R0 ;  /* 0x000000040b0b7c24 */ /* 0x001fca000f8e0200 */
[----:B------:R-:W-:-:S04]  /*0060*/  I2FP.F32.S32 R0, R11 ;  /* 0x0000000b00007245 */ /* 0x000fc80000201400 */
[----:B-1----:R-:W-:-:S13]  /*0070*/  FSETP.GEU.AND P0, PT, R0, UR5, PT ;  /* 0x0000000500007c0b */ /* 0x002fda000bf0e000 */
[----:B------:R-:W-:Y:S05]  /*0080*/  @P0 EXIT ;  /* 0x000000000000094d */ /* 0x000fea0003800000 */
[----:B------:R-:W0:Y:S01]  /*0090*/  LDC.64 R2, c[0x0][0x388] ;  /* 0x0000e200ff027b82 */ /* 0x000e220000000a00 */
[----:B------:R-:W1:Y:S01]  /*00a0*/  LDCU.64 UR4, c[0x0][0x358] ;  /* 0x00006b00ff0477ac */ /* 0x000e620008000a00 */
[----:B------:R-:W2:Y:S06]  /*00b0*/  LDCU UR6, c[0x0][0x3a0] ;  /* 0x00007400ff0677ac */ /* 0x000eac0008000800 */
[----:B------:R-:W3:Y:S08]  /*00c0*/  LDC.64 R4, c[0x0][0x390] ;  /* 0x0000e400ff047b82 */ /* 0x000ef00000000a00 */
[----:B------:R-:W4:Y:S01]  /*00d0*/  LDC.64 R6, c[0x0][0x398] ;  /* 0x0000e600ff067b82 */ /* 0x000f220000000a00 */
[----:B0-----:R-:W-:-:S07]  /*00e0*/  IMAD.WIDE R2, R11, 0x4, R2 ;  /* 0x000000040b027825 */ /* 0x001fce00078e0202 */
[----:B------:R-:W0:Y:S01]  /*00f0*/  LDC.64 R8, c[0x0][0x380] ;  /* 0x0000e000ff087b82 */ /* 0x000e220000000a00 */
[----:B-1----:R-:W5:Y:S01]  /*0100*/  LDG.E R2, desc[UR4][R2.64] ;  /* 0x0000000402027981 */ /* 0x002f62000c1e1900 */
[----:B---3--:R-:W-:-:S06]  /*0110*/  IMAD.WIDE R4, R11, 0x4, R4 ;  /* 0x000000040b047825 */ /* 0x008fcc00078e0204 */
[----:B------:R-:W5:Y:S01]  /*0120*/  LDG.E R5, desc[UR4][R4.64] ;  /* 0x0000000404057981 */ /* 0x000f62000c1e1900 */
[----:B----4-:R-:W-:-:S06]  /*0130*/  IMAD.WIDE R6, R11, 0x4, R6 ;  /* 0x000000040b067825 */ /* 0x010fcc00078e0206 */
[----:B------:R-:W3:Y:S01]  /*0140*/  LDG.E R7, desc[UR4][R6.64] ;  /* 0x0000000406077981 */ /* 0x000ee2000c1e1900 */
[----:B0-----:R-:W-:-:S04]  /*0150*/  IMAD.WIDE R8, R11, 0x4, R8 ;  /* 0x000000040b087825 */ /* 0x001fc800078e0208 */
[----:B-----5:R-:W-:-:S04]  /*0160*/  FADD R0, R2, -R5 ;  /* 0x8000000502007221 */ /* 0x020fc80000000000 */
[----:B------:R-:W-:-:S04]  /*0170*/  FADD R0, R0, R0 ;  /* 0x0000000000007221 */ /* 0x000fc80000000000 */
[----:B--2---:R-:W-:-:S04]  /*0180*/  FMUL R0, R0, UR6 ;  /* 0x0000000600007c20 */ /* 0x004fc80008400000 */
[----:B---3--:R-:W-:-:S05]  /*0190*/  FMUL R11, R0, R7 ;  /* 0x00000007000b7220 */ /* 0x008fca0000400000 */
[----:B------:R-:W-:Y:S01]  /*01a0*/  STG.E desc[UR4][R8.64], R11 ;  /* 0x0000000b08007986 */ /* 0x000fe2000c101904 */
[----:B------:R-:W-:Y:S05]  /*01b0*/  EXIT ;  /* 0x000000000000794d */ /* 0x000fea0003800000 */
.L_x_0:
[----:B------:R-:W-:-:S00]  /*01c0*/  BRA `(.L_x_0) ;  /* 0xfffffffc00fc7947 */ /* 0x000fc0000383ffff */
[----:B------:R-:W-:-:S00]  /*01d0*/  NOP ;  /* 0x0000000000007918 */ /* 0x000fc00000000000 */
        /* <DEDUP_REMOVED lines=10> */
.L_x_30:


//--------------------- .text._Z10online_msePfPKfS1_ii --------------------------
	.section	.text._Z10online_msePfPKfS1_ii,"ax",@progbits
	.align	128
        .global         _Z10online_msePfPKfS1_ii
        .type           _Z10online_msePfPKfS1_ii,@function
        .size           _Z10online_msePfPKfS1_ii,(.L_x_29 - _Z10online_msePfPKfS1_ii)
        .other          _Z10online_msePfPKfS1_ii,@"STO_CUDA_ENTRY STV_DEFAULT"
_Z10online_msePfPKfS1_ii:
.text._Z10online_msePfPKfS1_ii:
[----:B------:R-:W-:Y:S01]  /*0000*/  LDC R1, c[0x0][0x37c] ;  /* 0x0000df00ff017b82 */ /* 0x000fe20000000800 */
[----:B------:R-:W0:Y:S01]  /*0010*/  S2R R0, SR_TID.X ;  /* 0x0000000000007919 */ /* 0x000e220000002100 */
[----:B------:R-:W1:Y:S01]  /*0020*/  LDCU UR4, c[0x0][0x360] ;  /* 0x00006c00ff0477ac */ /* 0x000e620008000800 */
[----:B------:R-:W2:Y:S01]  /*0030*/  S2R R5, SR_CTAID.X ;  /* 0x0000000000057919 */ /* 0x000ea20000002500 */
[----:B------:R-:W3:Y:S01]  /*0040*/  LDCU.64 UR6, c[0x0][0x398] ;  /* 0x00007300ff0677ac */ /* 0x000ee20008000a00 */
[----:B-1----:R-:W-:Y:S01]  /*0050*/  USHF.R.U32.HI UR4, URZ, 0x5, UR4 ;  /* 0x00000005ff047899 */ /* 0x002fe20008011604 */
[----:B---3--:R-:W-:Y:S02]  /*0060*/  MOV R3, UR7 ;  /* 0x0000000700037c02 */ /* 0x008fe40008000f00 */
[----:B0-----:R-:W-:Y:S02]  /*0070*/  SHF.R.U32.HI R2, RZ, 0x5, R0 ;  /* 0x00000005ff027819 */ /* 0x001fe40000011600 */
[----:B------:R-:W-:-:S03]  /*0080*/  LOP3.LUT R0, R0, 0x1f, RZ, 0xc0, !PT ;  /* 0x0000001f00007812 */ /* 0x000fc600078ec0ff */
[----:B--2---:R-:W-:Y:S01]  /*0090*/  IMAD R2, R5, UR4, R2 ;  /* 0x0000000405027c24 */ /* 0x004fe2000f8e0202 */
[----:B------:R-:W-:-:S04]  /*00a0*/  ISETP.GE.AND P0, PT, R0, R3, PT ;  /* 0x000000030000720c */ /* 0x000fc80003f06270 */
[----:B------:R-:W-:-:S13]  /*00b0*/  ISETP.GE.OR P0, PT, R2, UR6, P0 ;  /* 0x0000000602007c0c */ /* 0x000fda0008706670 */
[----:B------:R-:W-:Y:S05]  /*00c0*/  @P0 EXIT ;  /* 0x000000000000094d */ /* 0x000fea0003800000 */
[----:B------:R-:W-:Y:S01]  /*00d0*/  LOP3.LUT R4, RZ, R0, RZ, 0x33, !PT ;  /* 0x00000000ff047212 */ /* 0x000fe200078e33ff */
[-C--:B------:R-:W-:Y:S01]  /*00e0*/  IMAD R5, R2, R3.reuse, RZ ;  /* 0x0000000302057224 */ /* 0x080fe200078e02ff */
[----:B------:R-:W0:Y:S01]  /*00f0*/  LDCU.64 UR4, c[0x0][0x358] ;  /* 0x00006b00ff0477ac */ /* 0x000e220008000a00 */
[----:B------:R-:W-:Y:S01]  /*0100*/  BSSY.RECONVERGENT B0, `(.L_x_1) ;  /* 0x000005d000007945 */ /* 0x000fe20003800200 */
[----:B------:R-:W-:Y:S01]  /*0110*/  IADD3 R4, PT, PT, R4, R3, RZ ;  /* 0x0000000304047210 */ /* 0x000fe20007ffe0ff */
[----:B------:R-:W-:Y:S01]  /*0120*/  HFMA2 R8, -RZ, RZ, 0, 0 ;  /* 0x00000000ff087431 */ /* 0x000fe200000001ff */
[----:B------:R-:W-:Y:S02]  /*0130*/  SHF.R.S32.HI R6, RZ, 0x1f, R5 ;  /* 0x0000001fff067819 */ /* 0x000fe40000011405 */
[----:B------:R-:W-:-:S13]  /*0140*/  LOP3.LUT P0, RZ, R4, 0x20, RZ, 0xc0, !PT ;  /* 0x0000002004ff7812 */ /* 0x000fda000780c0ff */
[----:B0-----:R-:W-:Y:S05]  /*0150*/  @P0 BRA `(.L_x_2) ;  /* 0x00000004005c0947 */ /* 0x001fea0003800000 */
[----:B------:R-:W0:Y:S01]  /*0160*/  LDCU.64 UR6, c[0x0][0x388] ;  /* 0x00007100ff0677ac */ /* 0x000e220008000a00 */
[----:B------:R-:W-:Y:S01]  /*0170*/  IADD3 R7, P0, PT, R0, R5, RZ ;  /* 0x0000000500077210 */ /* 0x000fe20007f1e0ff */
[----:B------:R-:W1:Y:S03]  /*0180*/  LDCU.64 UR8, c[0x0][0x390] ;  /* 0x00007200ff0877ac */ /* 0x000e660008000a00 */
[----:B------:R-:W-:Y:S02]  /*0190*/  IADD3.X R8, PT, PT, RZ, R6, RZ, P0, !PT ;  /* 0x00000006ff087210 */ /* 0x000fe400007fe4ff */
[C---:B------:R-:W-:Y:S02]  /*01a0*/  SHF.L.U32 R10, R7.reuse, 0x2, RZ ;  /* 0x00000002070a7819 */ /* 0x040fe400000006ff */
[----:B------:R-:W-:Y:S02]  /*01b0*/  SHF.L.U64.HI R7, R7, 0x2, R8 ;  /* 0x0000000207077819 */ /* 0x000fe40000010208 */
[----:B0-----:R-:W-:-:S02]  /*01c0*/  IADD3 R8, P0, PT, R10, UR6, RZ ;  /* 0x000000060a087c10 */ /* 0x001fc4000ff1e0ff */
[----:B-1----:R-:W-:Y:S02]  /*01d0*/  IADD3 R10, P1, PT, R10, UR8, RZ ;  /* 0x000000080a0a7c10 */ /* 0x002fe4000ff3e0ff */
[C---:B------:R-:W-:Y:S02]  /*01e0*/  IADD3.X R9, PT, PT, R7.reuse, UR7, RZ, P0, !PT ;  /* 0x0000000707097c10 */ /* 0x040fe400087fe4ff */
[----:B------:R-:W-:-:S03]  /*01f0*/  IADD3.X R11, PT, PT, R7, UR9, RZ, P1, !PT ;  /* 0x00000009070b7c10 */ /* 0x000fc60008ffe4ff */
[----:B------:R-:W2:Y:S04]  /*0200*/  LDG.E R7, desc[UR4][R8.64] ;  /* 0x0000000408077981 */ /* 0x000ea8000c1e1900 */
[----:B------:R-:W2:Y:S01]  /*0210*/  LDG.E R10, desc[UR4][R10.64] ;  /* 0x000000040a0a7981 */ /* 0x000ea2000c1e1900 */
[----:B------:R-:W-:Y:S01]  /*0220*/  BSSY.RECONVERGENT B1, `(.L_x_3) ;  /* 0x0000048000017945 */ /* 0x000fe20003800200 */
[----:B------:R-:W-:Y:S01]  /*0230*/  MOV R12, 0x3f800000 ;  /* 0x3f800000000c7802 */ /* 0x000fe20000000f00 */
[----:B--2---:R-:W-:-:S05]  /*0240*/  FADD R7, R7, -R10 ;  /* 0x8000000a07077221 */ /* 0x004fca0000000000 */
[----:B------:R-:W-:-:S13]  /*0250*/  FSETP.NEU.AND P0, PT, R7, 1, PT ;  /* 0x3f8000000700780b */ /* 0x000fda0003f0d000 */
[----:B------:R-:W-:Y:S05]  /*0260*/  @!P0 BRA `(.L_x_4) ;  /* 0x00000004000c8947 */ /* 0x000fea0003800000 */
[----:B------:R-:W-:-:S13]  /*0270*/  FSETP.NAN.AND P0, PT, |R7|, |R7|, PT ;  /* 0x400000070700720b */ /* 0x000fda0003f08200 */
[----:B------:R-:W-:Y:S05]  /*0280*/  @P0 BRA `(.L_x_5) ;  /* 0x0000000400000947 */ /* 0x000fea0003800000 */
[C---:B------:R-:W-:Y:S01]  /*0290*/  FMUL R8, |R7|.reuse, 16777216 ;  /* 0x4b80000007087820 */ /* 0x040fe20000400200 */
[C---:B------:R-:W-:Y:S02]  /*02a0*/  FSETP.GEU.AND P0, PT, |R7|.reuse, 1.175494350822287508e-38, PT ;  /* 0x008000000700780b */ /* 0x040fe40003f0e200 */
[----:B------:R-:W-:Y:S02]  /*02b0*/  MOV R16, 0x3a2c32e4 ;  /* 0x3a2c32e400107802 */ /* 0x000fe40000000f00 */
[----:B------:R-:W-:Y:S02]  /*02c0*/  FSEL R8, R8, |R7|, !P0 ;  /* 0x4000000708087208 */ /* 0x000fe40004000000 */
[----:B------:R-:W-:Y:S02]  /*02d0*/  FSEL R11, RZ, -24, P0 ;  /* 0xc1c00000ff0b7808 */ /* 0x000fe40000000000 */
[----:B------:R-:W-:Y:S02]  /*02e0*/  IADD3 R9, PT, PT, R8, -0x3f3504f3, RZ ;  /* 0xc0cafb0d08097810 */ /* 0x000fe40007ffe0ff */
[----:B------:R-:W-:-:S02]  /*02f0*/  FSETP.NEU.AND P3, PT, R7, RZ, PT ;  /* 0x000000ff0700720b */ /* 0x000fc40003f6d000 */
[----:B------:R-:W-:-:S05]  /*0300*/  LOP3.LUT R9, R9, 0xff800000, RZ, 0xc0, !PT ;  /* 0xff80000009097812 */ /* 0x000fca00078ec0ff */
[----:B------:R-:W-:-:S04]  /*0310*/  IMAD.IADD R8, R8, 0x1, -R9 ;  /* 0x0000000108087824 */ /* 0x000fc800078e0a09 */
[C---:B------:R-:W-:Y:S01]  /*0320*/  FADD R13, R8.reuse, 1 ;  /* 0x3f800000080d7421 */ /* 0x040fe20000000000 */
[----:B------:R-:W-:Y:S01]  /*0330*/  FADD R12, R8, -1 ;  /* 0xbf800000080c7421 */ /* 0x000fe20000000000 */
[----:B------:R-:W-:-:S03]  /*0340*/  I2FP.F32.S32 R8, R9 ;  /* 0x0000000900087245 */ /* 0x000fc60000201400 */
[----:B------:R-:W-:Y:S01]  /*0350*/  FADD R10, R12, R12 ;  /* 0x0000000c0c0a7221 */ /* 0x000fe20000000000 */
[----:B------:R-:W0:Y:S03]  /*0360*/  MUFU.RCP R13, R13 ;  /* 0x0000000d000d7308 */ /* 0x000e260000001000 */
[----:B0-----:R-:W-:Y:S01]  /*0370*/  FMUL R9, R13, R10 ;  /* 0x0000000a0d097220 */ /* 0x001fe20000400000 */
[----:B------:R-:W-:-:S03]  /*0380*/  FFMA R10, R8, 1.1920928955078125e-07, R11 ;  /* 0x34000000080a7823 */ /* 0x000fc6000000000b */
[----:B------:R-:W-:Y:S01]  /*0390*/  FADD R14, R12, -R9 ;  /* 0x800000090c0e7221 */ /* 0x000fe20000000000 */
[CC--:B------:R-:W-:Y:S01]  /*03a0*/  FMUL R11, R9.reuse, R9.reuse ;  /* 0x00000009090b7220 */ /* 0x0c0fe20000400000 */
[----:B------:R-:W-:Y:S02]  /*03b0*/  FFMA R8, R9, 1.4426950216293334961, R10 ;  /* 0x3fb8aa3b09087823 */ /* 0x000fe4000000000a */
[----:B------:R-:W-:Y:S01]  /*03c0*/  FADD R15, R14, R14 ;  /* 0x0000000e0e0f7221 */ /* 0x000fe20000000000 */
[C---:B------:R-:W-:Y:S01]  /*03d0*/  FFMA R14, R11.reuse, R16, 0.0032181653659790754318 ;  /* 0x3b52e7db0b0e7423 */ /* 0x040fe20000000010 */
[----:B------:R-:W-:Y:S02]  /*03e0*/  FADD R10, R10, -R8 ;  /* 0x800000080a0a7221 */ /* 0x000fe40000000000 */
[----:B------:R-:W-:Y:S01]  /*03f0*/  FFMA R12, R12, -R9, R15 ;  /* 0x800000090c0c7223 */ /* 0x000fe2000000000f */
[----:B------:R-:W-:Y:S01]  /*0400*/  FFMA R14, R11, R14, 0.018033718690276145935 ;  /* 0x3c93bb730b0e7423 */ /* 0x000fe2000000000e */
[----:B------:R-:W-:-:S02]  /*0410*/  FFMA R15, R9, 1.4426950216293334961, R10 ;  /* 0x3fb8aa3b090f7823 */ /* 0x000fc4000000000a */
[----:B------:R-:W-:Y:S01]  /*0420*/  FMUL R12, R13, R12 ;  /* 0x0000000c0d0c7220 */ /* 0x000fe20000400000 */
[----:B------:R-:W-:-:S03]  /*0430*/  FFMA R14, R11, R14, 0.12022458761930465698 ;  /* 0x3df6384f0b0e7423 */ /* 0x000fc6000000000e */
[----:B------:R-:W-:Y:S01]  /*0440*/  FFMA R10, R12, 1.4426950216293334961, R15 ;  /* 0x3fb8aa3b0c0a7823 */ /* 0x000fe2000000000f */
[----:B------:R-:W-:-:S03]  /*0450*/  FMUL R14, R11, R14 ;  /* 0x0000000e0b0e7220 */ /* 0x000fc60000400000 */
[----:B------:R-:W-:Y:S01]  /*0460*/  FFMA R13, R9, 1.9251366722983220825e-08, R10 ;  /* 0x32a55e34090d7823 */ /* 0x000fe2000000000a */
[----:B------:R-:W-:-:S04]  /*0470*/  FMUL R11, R14, 3 ;  /* 0x404000000e0b7820 */ /* 0x000fc80000400000 */
[----:B------:R-:W-:-:S04]  /*0480*/  FFMA R11, R12, R11, R13 ;  /* 0x0000000b0c0b7223 */ /* 0x000fc8000000000d */
[----:B------:R-:W-:-:S04]  /*0490*/  FFMA R11, R9, R14, R11 ;  /* 0x0000000e090b7223 */ /* 0x000fc8000000000b */
[----:B------:R-:W-:-:S04]  /*04a0*/  FADD R9, R8, R11 ;  /* 0x0000000b08097221 */ /* 0x000fc80000000000 */
[----:B------:R-:W-:Y:S01]  /*04b0*/  FMUL R10, R9, 2 ;  /* 0x40000000090a7820 */ /* 0x000fe20000400000 */
[----:B------:R-:W-:-:S03]  /*04c0*/  FADD R8, -R8, R9 ;  /* 0x0000000908087221 */ /* 0x000fc60000000100 */
[----:B------:R-:W0:Y:S01]  /*04d0*/  FRND R13, R10 ;  /* 0x0000000a000d7307 */ /* 0x000e220000201000 */
[----:B------:R-:W-:Y:S01]  /*04e0*/  FADD R8, R11, -R8 ;  /* 0x800000080b087221 */ /* 0x000fe20000000000 */
[----:B------:R-:W-:Y:S01]  /*04f0*/  FFMA R9, R9, 2, -R10 ;  /* 0x4000000009097823 */ /* 0x000fe2000000080a */
[----:B------:R-:W-:Y:S01]  /*0500*/  HFMA2 R11, -RZ, RZ, 0.64013671875, -15.109375 ;  /* 0x391fcb8eff0b7431 */ /* 0x000fe200000001ff */
[----:B------:R-:W-:Y:S02]  /*0510*/  FSETP.GT.AND P1, PT, |R10|, 152, PT ;  /* 0x431800000a00780b */ /* 0x000fe40003f24200 */
[----:B------:R-:W-:Y:S01]  /*0520*/  FFMA R9, R8, 2, R9 ;  /* 0x4000000008097823 */ /* 0x000fe20000000009 */
[C---:B------:R-:W-:Y:S01]  /*0530*/  FSETP.GEU.AND P2, PT, R10.reuse, RZ, PT ;  /* 0x000000ff0a00720b */ /* 0x040fe20003f4e000 */
[----:B------:R-:W1:Y:S01]  /*0540*/  F2I.NTZ R12, R10 ;  /* 0x0000000a000c7305 */ /* 0x000e620000203100 */
[----:B0-----:R-:W-:Y:S01]  /*0550*/  FADD R8, R10, -R13 ;  /* 0x8000000d0a087221 */ /* 0x001fe20000000000 */
[----:B------:R-:W-:-:S03]  /*0560*/  FSETP.GT.AND P0, PT, R13, RZ, PT ;  /* 0x000000ff0d00720b */ /* 0x000fc60003f04000 */
[----:B------:R-:W-:-:S04]  /*0570*/  FADD R8, R8, R9 ;  /* 0x0000000908087221 */ /* 0x000fc80000000000 */
[----:B------:R-:W-:-:S04]  /*0580*/  FFMA R9, R8, R11, 0.0013391353422775864601 ;  /* 0x3aaf85ed08097423 */ /* 0x000fc8000000000b */
[----:B------:R-:W-:-:S04]  /*0590*/  FFMA R9, R8, R9, 0.0096188392490148544312 ;  /* 0x3c1d985608097423 */ /* 0x000fc80000000009 */
[----:B------:R-:W-:-:S04]  /*05a0*/  FFMA R9, R8, R9, 0.055503588169813156128 ;  /* 0x3d6357bb08097423 */ /* 0x000fc80000000009 */
[C---:B------:R-:W-:Y:S01]  /*05b0*/  FFMA R11, R8.reuse, R9, 0.24022644758224487305 ;  /* 0x3e75fdec080b7423 */ /* 0x040fe20000000009 */
[----:B------:R-:W-:Y:S02]  /*05c0*/  SEL R9, RZ, 0x83000000, P0 ;  /* 0x83000000ff097807 */ /* 0x000fe40000000000 */
[----:B------:R-:W-:Y:S01]  /*05d0*/  FSETP.NEU.AND P0, PT, |R7|, +INF , PT ;  /* 0x7f8000000700780b */ /* 0x000fe20003f0d200 */
[----:B------:R-:W-:Y:S01]  /*05e0*/  FFMA R13, R8, R11, 0.69314718246459960938 ;  /* 0x3f317218080d7423 */ /* 0x000fe2000000000b */
[----:B-1----:R-:W-:Y:S02]  /*05f0*/  LEA R11, R12, -R9, 0x17 ;  /* 0x800000090c0b7211 */ /* 0x002fe400078eb8ff */
[----:B------:R-:W-:Y:S01]  /*0600*/  IADD3 R9, PT, PT, R9, 0x7f000000, RZ ;  /* 0x7f00000009097810 */ /* 0x000fe20007ffe0ff */
[----:B------:R-:W-:Y:S01]  /*0610*/  FFMA R8, R8, R13, 1 ;  /* 0x3f80000008087423 */ /* 0x000fe2000000000d */
[----:B------:R-:W-:-:S03]  /*0620*/  FSEL R12, RZ, +INF , !P2 ;  /* 0x7f800000ff0c7808 */ /* 0x000fc60005000000 */
[----:B------:R-:W-:-:S04]  /*0630*/  FMUL R8, R9, R8 ;  /* 0x0000000809087220 */ /* 0x000fc80000400000 */
[----:B------:R-:W-:Y:S01]  /*0640*/  @!P1 FMUL R12, R11, R8 ;  /* 0x000000080b0c9220 */ /* 0x000fe20000400000 */
[----:B------:R-:W-:Y:S06]  /*0650*/  @P0 BRA P3, `(.L_x_4) ;  /* 0x0000000000100947 */ /* 0x000fec0001800000 */
[----:B------:R-:W-:-:S05]  /*0660*/  FADD R7, R7, R7 ;  /* 0x0000000707077221 */ /* 0x000fca0000000000 */
[----:B------:R-:W-:Y:S01]  /*0670*/  LOP3.LUT R12, R7, 0x7fffffff, RZ, 0xc0, !PT ;  /* 0x7fffffff070c7812 */ /* 0x000fe200078ec0ff */
[----:B------:R-:W-:Y:S06]  /*0680*/  BRA `(.L_x_4) ;  /* 0x0000000000047947 */ /* 0x000fec0003800000 */
.L_x_5:
[----:B------:R-:W-:-:S07]  /*0690*/  FADD R12, R7, 2 ;  /* 0x40000000070c7421 */ /* 0x000fce0000000000 */
.L_x_4:
[----:B------:R-:W-:Y:S05]  /*06a0*/  BSYNC.RECONVERGENT B1 ;  /* 0x0000000000017941 */ /* 0x000fea0003800200 */
.L_x_3:
[----:B------:R-:W-:Y:S01]  /*06b0*/  FADD R8, RZ, R12 ;  /* 0x0000000cff087221 */ /* 0x000fe20000000000 */
[----:B------:R-:W-:-:S07]  /*06c0*/  LOP3.LUT R0, R0, 0x20, RZ, 0xfc, !PT ;  /* 0x0000002000007812 */ /* 0x000fce00078efcff */
.L_x_2:
[----:B------:R-:W-:Y:S05]  /*06d0*/  BSYNC.RECONVERGENT B0 ;  /* 0x0000000000007941 */ /* 0x000fea0003800200 */
.L_x_1:
[----:B------:R-:W-:Y:S01]  /*06e0*/  ISETP.GE.U32.AND P0, PT, R4, 0x20, PT ;  /* 0x000000200400780c */ /* 0x000fe20003f06070 */
[----:B------:R-:W0:Y:S01]  /*06f0*/  LDCU UR10, c[0x0][0x39c] ;  /* 0x00007380ff0a77ac */ /* 0x000e220008000800 */
[----:B------:R-:W-:Y:S11]  /*0700*/  BSSY.RECONVERGENT B0, `(.L_x_6) ;  /* 0x00000aa000007945 */ /* 0x000ff60003800200 */
[----:B------:R-:W-:Y:S05]  /*0710*/  @!P0 BRA `(.L_x_7) ;  /* 0x0000000800a08947 */ /* 0x000fea0003800000 */
[----:B------:R-:W1:Y:S01]  /*0720*/  LDCU.64 UR6, c[0x0][0x388] ;  /* 0x00007100ff0677ac */ /* 0x000e620008000a00 */
[----:B------:R-:W-:Y:S01]  /*0730*/  IADD3 R5, P1, PT, R0, R5, RZ ;  /* 0x0000000500057210 */ /* 0x000fe20007f3e0ff */
[----:B------:R-:W2:Y:S03]  /*0740*/  LDCU.64 UR8, c[0x0][0x390] ;  /* 0x00007200ff0877ac */ /* 0x000ea60008000a00 */
[----:B------:R-:W-:Y:S02]  /*0750*/  LEA R3, P0, R5, 0x80, 0x2 ;  /* 0x0000008005037811 */ /* 0x000fe400078010ff */
[----:B------:R-:W-:-:S04]  /*0760*/  IADD3.X R10, PT, PT, RZ, R6, RZ, P1, !PT ;  /* 0x00000006ff0a7210 */ /* 0x000fc80000ffe4ff */
[----:B------:R-:W-:Y:S02]  /*0770*/  LEA.HI.X R7, R5, RZ, R10, 0x2, P0 ;  /* 0x000000ff05077211 */ /* 0x000fe400000f140a */
[C---:B-1----:R-:W-:Y:S02]  /*0780*/  IADD3 R4, P1, PT, R3.reuse, UR6, RZ ;  /* 0x0000000603047c10 */ /* 0x042fe4000ff3e0ff */
[----:B--2---:R-:W-:Y:S02]  /*0790*/  IADD3 R6, P2, PT, R3, UR8, RZ ;  /* 0x0000000803067c10 */ /* 0x004fe4000ff5e0ff */
[C---:B------:R-:W-:Y:S02]  /*07a0*/  IADD3.X R5, PT, PT, R7.reuse, UR7, RZ, P1, !PT ;  /* 0x0000000707057c10 */ /* 0x040fe40008ffe4ff */
[----:B------:R-:W-:-:S09]  /*07b0*/  IADD3.X R7, PT, PT, R7, UR9, RZ, P2, !PT ;  /* 0x0000000907077c10 */ /* 0x000fd200097fe4ff */
.L_x_13:
[----:B------:R-:W2:Y:S04]  /*07c0*/  LDG.E R9, desc[UR4][R4.64+-0x80] ;  /* 0xffff800404097981 */ /* 0x000ea8000c1e1900 */
[----:B------:R-:W2:Y:S04]  /*07d0*/  LDG.E R10, desc[UR4][R6.64+-0x80] ;  /* 0xffff8004060a7981 */ /* 0x000ea8000c1e1900 */
[----:B------:R-:W3:Y:S04]  /*07e0*/  LDG.E R3, desc[UR4][R4.64] ;  /* 0x0000000404037981 */ /* 0x000ee8000c1e1900 */
[----:B------:R-:W3:Y:S01]  /*07f0*/  LDG.E R12, desc[UR4][R6.64] ;  /* 0x00000004060c7981 */ /* 0x000ee2000c1e1900 */
[----:B------:R-:W-:Y:S01]  /*0800*/  BSSY.RECONVERGENT B1, `(.L_x_8) ;  /* 0x0000048000017945 */ /* 0x000fe20003800200 */
[----:B------:R-:W-:Y:S01]  /*0810*/  MOV R11, 0x3f800000 ;  /* 0x3f800000000b7802 */ /* 0x000fe20000000f00 */
[----:B--2---:R-:W-:-:S05]  /*0820*/  FADD R9, R9, -R10 ;  /* 0x8000000a09097221 */ /* 0x004fca0000000000 */
[----:B------:R-:W-:Y:S01]  /*0830*/  FSETP.NEU.AND P0, PT, R9, 1, PT ;  /* 0x3f8000000900780b */ /* 0x000fe20003f0d000 */
[----:B---3--:R-:W-:-:S05]  /*0840*/  FADD R3, R3, -R12 ;  /* 0x8000000c03037221 */ /* 0x008fca0000000000 */
[----:B------:R-:W-:-:S07]  /*0850*/  FSETP.NEU.AND P1, PT, R3, 1, PT ;  /* 0x3f8000000300780b */ /* 0x000fce0003f2d000 */
[----:B------:R-:W-:Y:S06]  /*0860*/  @!P0 BRA `(.L_x_9) ;  /* 0x0000000400048947 */ /* 0x000fec0003800000 */
[----:B------:R-:W-:-:S13]  /*0870*/  FSETP.NAN.AND P0, PT, |R9|, |R9|, PT ;  /* 0x400000090900720b */ /* 0x000fda0003f08200 */
[----:B------:R-:W-:Y:S01]  /*0880*/  @P0 FADD R11, R9, 2 ;  /* 0x40000000090b0421 */ /* 0x000fe20000000000 */
[----:B------:R-:W-:Y:S06]  /*0890*/  @P0 BRA `(.L_x_9) ;  /* 0x0000000000f80947 */ /* 0x000fec0003800000 */
[C---:B------:R-:W-:Y:S01]  /*08a0*/  FMUL R10, |R9|.reuse, 16777216 ;  /* 0x4b800000090a7820 */ /* 0x040fe20000400200 */
[----:B------:R-:W-:Y:S01]  /*08b0*/  FSETP.GEU.AND P0, PT, |R9|, 1.175494350822287508e-38, PT ;  /* 0x008000000900780b */ /* 0x000fe20003f0e200 */
[----:B------:R-:W-:-:S03]  /*08c0*/  HFMA2 R17, -RZ, RZ, 0.771484375, 0.21533203125 ;  /* 0x3a2c32e4ff117431 */ /* 0x000fc600000001ff */
[----:B------:R-:W-:Y:S02]  /*08d0*/  FSEL R10, R10, |R9|, !P0 ;  /* 0x400000090a0a7208 */ /* 0x000fe40004000000 */
[----:B------:R-:W-:Y:S02]  /*08e0*/  FSEL R12, RZ, -24, P0 ;  /* 0xc1c00000ff0c7808 */ /* 0x000fe40000000000 */
[----:B------:R-:W-:Y:S01]  /*08f0*/  FSETP.NEU.AND P0, PT, |R9|, +INF , PT ;  /* 0x7f8000000900780b */ /* 0x000fe20003f0d200 */
[----:B------:R-:W-:-:S03]  /*0900*/  VIADD R11, R10, 0xc0cafb0d ;  /* 0xc0cafb0d0a0b7836 */ /* 0x000fc60000000000 */
[----:B------:R-:W-:Y:S02]  /*0910*/  FSETP.NEU.AND P0, PT, R9, RZ, P0 ;  /* 0x000000ff0900720b */ /* 0x000fe4000070d000 */
[----:B------:R-:W-:-:S04]  /*0920*/  LOP3.LUT R11, R11, 0xff800000, RZ, 0xc0, !PT ;  /* 0xff8000000b0b7812 */ /* 0x000fc800078ec0ff */
[-C--:B------:R-:W-:Y:S02]  /*0930*/  IADD3 R10, PT, PT, R10, -R11.reuse, RZ ;  /* 0x8000000b0a0a7210 */ /* 0x080fe40007ffe0ff */
[----:B------:R-:W-:-:S03]  /*0940*/  I2FP.F32.S32 R11, R11 ;  /* 0x0000000b000b7245 */ /* 0x000fc60000201400 */
[C---:B------:R-:W-:Y:S01]  /*0950*/  FADD R14, R10.reuse, 1 ;  /* 0x3f8000000a0e7421 */ /* 0x040fe20000000000 */
[----:B------:R-:W-:Y:S01]  /*0960*/  FADD R15, R10, -1 ;  /* 0xbf8000000a0f7421 */ /* 0x000fe20000000000 */
[----:B------:R-:W-:-:S03]  /*0970*/  @!P0 FADD R9, R9, R9 ;  /* 0x0000000909098221 */ /* 0x000fc60000000000 */
[----:B------:R-:W-:Y:S01]  /*0980*/  FADD R13, R15, R15 ;  /* 0x0000000f0f0d7221 */ /* 0x000fe20000000000 */
[----:B------:R-:W1:Y:S03]  /*0990*/  MUFU.RCP R14, R14 ;  /* 0x0000000e000e7308 */ /* 0x000e660000001000 */
[----:B-1----:R-:W-:Y:S01]  /*09a0*/  FMUL R10, R14, R13 ;  /* 0x0000000d0e0a7220 */ /* 0x002fe20000400000 */
        /* <DEDUP_REMOVED lines=16> */
[----:B------:R-:W-:Y:S01]  /*0ab0*/  FFMA R12, R15, R12, R14 ;  /* 0x0000000c0f0c7223 */ /* 0x000fe2000000000e */
[----:B------:R-:W-:-:S03]  /*0ac0*/  MOV R15, 0x391fcb8e ;  /* 0x391fcb8e000f7802 */ /* 0x000fc60000000f00 */
[----:B------:R-:W-:-:S04]  /*0ad0*/  FFMA R12, R10, R17, R12 ;  /* 0x000000110a0c7223 */ /* 0x000fc8000000000c */
[----:B------:R-:W-:-:S04]  /*0ae0*/  FADD R10, R11, R12 ;  /* 0x0000000c0b0a7221 */ /* 0x000fc80000000000 */
[----:B------:R-:W-:Y:S01]  /*0af0*/  FMUL R13, R10, 2 ;  /* 0x400000000a0d7820 */ /* 0x000fe20000400000 */
[----:B------:R-:W-:-:S03]  /*0b00*/  FADD R11, -R11, R10 ;  /* 0x0000000a0b0b7221 */ /* 0x000fc60000000100 */
[----:B------:R-:W1:Y:S01]  /*0b10*/  FRND R14, R13 ;  /* 0x0000000d000e7307 */ /* 0x000e620000201000 */
[----:B------:R-:W-:Y:S01]  /*0b20*/  FADD R11, R12, -R11 ;  /* 0x8000000b0c0b7221 */ /* 0x000fe20000000000 */
[----:B------:R-:W-:Y:S01]  /*0b30*/  FFMA R10, R10, 2, -R13 ;  /* 0x400000000a0a7823 */ /* 0x000fe2000000080d */
[----:B------:R-:W-:-:S03]  /*0b40*/  FSETP.GT.AND P3, PT, |R13|, 152, PT ;  /* 0x431800000d00780b */ /* 0x000fc60003f64200 */
[----:B------:R-:W-:Y:S02]  /*0b50*/  FFMA R11, R11, 2, R10 ;  /* 0x400000000b0b7823 */ /* 0x000fe4000000000a */
[----:B------:R-:W2:Y:S01]  /*0b60*/  F2I.NTZ R12, R13 ;  /* 0x0000000d000c7305 */ /* 0x000ea20000203100 */
[----:B-1----:R-:W-:Y:S01]  /*0b70*/  FADD R10, R13, -R14 ;  /* 0x8000000e0d0a7221 */ /* 0x002fe20000000000 */
[----:B------:R-:W-:-:S03]  /*0b80*/  FSETP.GT.AND P2, PT, R14, RZ, PT ;  /* 0x000000ff0e00720b */ /* 0x000fc60003f44000 */
[----:B------:R-:W-:-:S04]  /*0b90*/  FADD R10, R10, R11 ;  /* 0x0000000b0a0a7221 */ /* 0x000fc80000000000 */
[----:B------:R-:W-:-:S04]  /*0ba0*/  FFMA R11, R10, R15, 0.0013391353422775864601 ;  /* 0x3aaf85ed0a0b7423 */ /* 0x000fc8000000000f */
[----:B------:R-:W-:-:S04]  /*0bb0*/  FFMA R11, R10, R11, 0.0096188392490148544312 ;  /* 0x3c1d98560a0b7423 */ /* 0x000fc8000000000b */
[----:B------:R-:W-:-:S04]  /*0bc0*/  FFMA R11, R10, R11, 0.055503588169813156128 ;  /* 0x3d6357bb0a0b7423 */ /* 0x000fc8000000000b */
[C---:B------:R-:W-:Y:S01]  /*0bd0*/  FFMA R15, R10.reuse, R11, 0.24022644758224487305 ;  /* 0x3e75fdec0a0f7423 */ /* 0x040fe2000000000b */
[----:B------:R-:W-:Y:S02]  /*0be0*/  SEL R11, RZ, 0x83000000, P2 ;  /* 0x83000000ff0b7807 */ /* 0x000fe40001000000 */
[----:B------:R-:W-:Y:S01]  /*0bf0*/  FSETP.GEU.AND P2, PT, R13, RZ, PT ;  /* 0x000000ff0d00720b */ /* 0x000fe20003f4e000 */
[----:B------:R-:W-:Y:S01]  /*0c00*/  FFMA R15, R10, R15, 0.69314718246459960938 ;  /* 0x3f3172180a0f7423 */ /* 0x000fe2000000000f */
[----:B------:R-:W-:Y:S02]  /*0c10*/  IADD3 R14, PT, PT, R11, 0x7f000000, RZ ;  /* 0x7f0000000b0e7810 */ /* 0x000fe40007ffe0ff */
[----:B--2---:R-:W-:Y:S01]  /*0c20*/  LEA R12, R12, -R11, 0x17 ;  /* 0x8000000b0c0c7211 */ /* 0x004fe200078eb8ff */
[----:B------:R-:W-:Y:S01]  /*0c30*/  FFMA R15, R10, R15, 1 ;  /* 0x3f8000000a0f7423 */ /* 0x000fe2000000000f */
[----:B------:R-:W-:-:S03]  /*0c40*/  FSEL R11, RZ, +INF , !P2 ;  /* 0x7f800000ff0b7808 */ /* 0x000fc60005000000 */
[----:B------:R-:W-:-:S04]  /*0c50*/  FMUL R15, R14, R15 ;  /* 0x0000000f0e0f7220 */ /* 0x000fc80000400000 */
[----:B------:R-:W-:Y:S01]  /*0c60*/  @!P3 FMUL R11, R12, R15 ;  /* 0x0000000f0c0bb220 */ /* 0x000fe20000400000 */
[----:B------:R-:W-:-:S07]  /*0c70*/  @!P0 LOP3.LUT R11, R9, 0x7fffffff, RZ, 0xc0, !PT ;  /* 0x7fffffff090b8812 */ /* 0x000fce00078ec0ff */
.L_x_9:
[----:B0-----:R-:W-:Y:S05]  /*0c80*/  BSYNC.RECONVERGENT B1 ;  /* 0x0000000000017941 */ /* 0x001fea0003800200 */
.L_x_8:
[----:B------:R-:W-:Y:S01]  /*0c90*/  BSSY.RECONVERGENT B1, `(.L_x_10) ;  /* 0x0000047000017945 */ /* 0x000fe20003800200 */
[----:B------:R-:W-:Y:S02]  /*0ca0*/  HFMA2 R9, -RZ, RZ, 1.875, 0 ;  /* 0x3f800000ff097431 */ /* 0x000fe400000001ff */
[----:B------:R-:W-:Y:S01]  /*0cb0*/  FADD R8, R11, R8 ;  /* 0x000000080b087221 */ /* 0x000fe20000000000 */
[----:B------:R-:W-:Y:S06]  /*0cc0*/  @!P1 BRA `(.L_x_11) ;  /* 0x00000004000c9947 */ /* 0x000fec0003800000 */
[----:B------:R-:W-:-:S13]  /*0cd0*/  FSETP.NAN.AND P0, PT, |R3|, |R3|, PT ;  /* 0x400000030300720b */ /* 0x000fda0003f08200 */
[----:B------:R-:W-:Y:S05]  /*0ce0*/  @P0 BRA `(.L_x_12) ;  /* 0x0000000400000947 */ /* 0x000fea0003800000 */
[C---:B------:R-:W-:Y:S01]  /*0cf0*/  FMUL R10, |R3|.reuse, 16777216 ;  /* 0x4b800000030a7820 */ /* 0x040fe20000400200 */
[C---:B------:R-:W-:Y:S02]  /*0d00*/  FSETP.GEU.AND P0, PT, |R3|.reuse, 1.175494350822287508e-38, PT ;  /* 0x008000000300780b */ /* 0x040fe40003f0e200 */
[----:B------:R-:W-:Y:S02]  /*0d10*/  MOV R16, 0x3a2c32e4 ;  /* 0x3a2c32e400107802 */ /* 0x000fe40000000f00 */
[----:B------:R-:W-:Y:S02]  /*0d20*/  FSEL R10, R10, |R3|, !P0 ;  /* 0x400000030a0a7208 */ /* 0x000fe40004000000 */
[----:B------:R-:W-:Y:S02]  /*0d30*/  FSEL R11, RZ, -24, P0 ;  /* 0xc1c00000ff0b7808 */ /* 0x000fe40000000000 */
[----:B------:R-:W-:Y:S01]  /*0d40*/  FSETP.NEU.AND P3, PT, R3, RZ, PT ;  /* 0x000000ff0300720b */ /* 0x000fe20003f6d000 */
[----:B------:R-:W-:-:S05]  /*0d50*/  VIADD R9, R10, 0xc0cafb0d ;  /* 0xc0cafb0d0a097836 */ /* 0x000fca0000000000 */
[----:B------:R-:W-:-:S04]  /*0d60*/  LOP3.LUT R9, R9, 0xff800000, RZ, 0xc0, !PT ;  /* 0xff80000009097812 */ /* 0x000fc800078ec0ff */
[----:B------:R-:W-:-:S05]  /*0d70*/  IADD3 R10, PT, PT, R10, -R9, RZ ;  /* 0x800000090a0a7210 */ /* 0x000fca0007ffe0ff */
        /* <DEDUP_REMOVED lines=23> */
[----:B------:R-:W-:-:S03]  /*0ef0*/  HFMA2 R14, -RZ, RZ, 0.64013671875, -15.109375 ;  /* 0x391fcb8eff0e7431 */ /* 0x000fc600000001ff */
[----:B------:R-:W-:-:S04]  /*0f00*/  FFMA R11, R9, R16, R11 ;  /* 0x00000010090b7223 */ /* 0x000fc8000000000b */
[----:B------:R-:W-:-:S04]  /*0f10*/  FADD R9, R10, R11 ;  /* 0x0000000b0a097221 */ /* 0x000fc80000000000 */
[----:B------:R-:W-:Y:S01]  /*0f20*/  FMUL R12, R9, 2 ;  /* 0x40000000090c7820 */ /* 0x000fe20000400000 */
[----:B------:R-:W-:-:S03]  /*0f30*/  FADD R10, -R10, R9 ;  /* 0x000000090a0a7221 */ /* 0x000fc60000000100 */
[----:B------:R-:W0:Y:S01]  /*0f40*/  FRND R13, R12 ;  /* 0x0000000c000d7307 */ /* 0x000e220000201000 */
[----:B------:R-:W-:Y:S01]  /*0f50*/  FADD R10, R11, -R10 ;  /* 0x8000000a0b0a7221 */ /* 0x000fe20000000000 */
[----:B------:R-:W-:Y:S01]  /*0f60*/  FFMA R9, R9, 2, -R12 ;  /* 0x4000000009097823 */ /* 0x000fe2000000080c */
[C---:B------:R-:W-:Y:S02]  /*0f70*/  FSETP.GT.AND P1, PT, |R12|.reuse, 152, PT ;  /* 0x431800000c00780b */ /* 0x040fe40003f24200 */
[----:B------:R-:W-:Y:S01]  /*0f80*/  FSETP.GEU.AND P2, PT, R12, RZ, PT ;  /* 0x000000ff0c00720b */ /* 0x000fe20003f4e000 */
[----:B------:R-:W-:Y:S02]  /*0f90*/  FFMA R10, R10, 2, R9 ;  /* 0x400000000a0a7823 */ /* 0x000fe40000000009 */
[----:B------:R-:W1:Y:S01]  /*0fa0*/  F2I.NTZ R11, R12 ;  /* 0x0000000c000b7305 */ /* 0x000e620000203100 */
[----:B0-----:R-:W-:Y:S01]  /*0fb0*/  FADD R9, R12, -R13 ;  /* 0x8000000d0c097221 */ /* 0x001fe20000000000 */
[----:B------:R-:W-:-:S03]  /*0fc0*/  FSETP.GT.AND P0, PT, R13, RZ, PT ;  /* 0x000000ff0d00720b */ /* 0x000fc60003f04000 */
[----:B------:R-:W-:-:S04]  /*0fd0*/  FADD R9, R9, R10 ;  /* 0x0000000a09097221 */ /* 0x000fc80000000000 */
[----:B------:R-:W-:-:S04]  /*0fe0*/  FFMA R10, R9, R14, 0.0013391353422775864601 ;  /* 0x3aaf85ed090a7423 */ /* 0x000fc8000000000e */
[----:B------:R-:W-:-:S04]  /*0ff0*/  FFMA R10, R9, R10, 0.0096188392490148544312 ;  /* 0x3c1d9856090a7423 */ /* 0x000fc8000000000a */
[----:B------:R-:W-:-:S04]  /*1000*/  FFMA R10, R9, R10, 0.055503588169813156128 ;  /* 0x3d6357bb090a7423 */ /* 0x000fc8000000000a */
[----:B------:R-:W-:Y:S01]  /*1010*/  FFMA R14, R9, R10, 0.24022644758224487305 ;  /* 0x3e75fdec090e7423 */ /* 0x000fe2000000000a */
        /* <DEDUP_REMOVED lines=13> */
.L_x_12:
[----:B------:R-:W-:-:S07]  /*10f0*/  FADD R9, R3, 2 ;  /* 0x4000000003097421 */ /* 0x000fce0000000000 */
.L_x_11:
[----:B------:R-:W-:Y:S05]  /*1100*/  BSYNC.RECONVERGENT B1 ;  /* 0x0000000000017941 */ /* 0x000fea0003800200 */
.L_x_10:
[----:B------:R-:W-:Y:S01]  /*1110*/  IMAD.U32 R3, RZ, RZ, UR10 ;  /* 0x0000000aff037e24 */ /* 0x000fe2000f8e00ff */
[----:B------:R-:W-:Y:S01]  /*1120*/  IADD3 R0, PT, PT, R0, 0x40, RZ ;  /* 0x0000004000007810 */ /* 0x000fe20007ffe0ff */
[----:B------:R-:W-:Y:S01]  /*1130*/  FADD R8, R8, R9 ;  /* 0x0000000908087221 */ /* 0x000fe20000000000 */
[----:B------:R-:W-:Y:S02]  /*1140*/  IADD3 R4, P1, PT, R4, 0x100, RZ ;  /* 0x0000010004047810 */ /* 0x000fe40007f3e0ff */
[----:B------:R-:W-:Y:S02]  /*1150*/  ISETP.GE.AND P0, PT, R0, R3, PT ;  /* 0x000000030000720c */ /* 0x000fe40003f06270 */
[----:B------:R-:W-:Y:S02]  /*1160*/  IADD3 R6, P2, PT, R6, 0x100, RZ ;  /* 0x0000010006067810 */ /* 0x000fe40007f5e0ff */
[----:B------:R-:W-:Y:S02]  /*1170*/  IADD3.X R5, PT, PT, RZ, R5, RZ, P1, !PT ;  /* 0x00000005ff057210 */ /* 0x000fe40000ffe4ff */
[----:B------:R-:W-:-:S07]  /*1180*/  IADD3.X R7, PT, PT, RZ, R7, RZ, P2, !PT ;  /* 0x00000007ff077210 */ /* 0x000fce00017fe4ff */
[----:B------:R-:W-:Y:S05]  /*1190*/  @!P0 BRA `(.L_x_13) ;  /* 0xfffffff400888947 */ /* 0x000fea000383ffff */
.L_x_7:
[----:B0-----:R-:W-:Y:S05]  /*11a0*/  BSYNC.RECONVERGENT B0 ;  /* 0x0000000000007941 */ /* 0x001fea0003800200 */
.L_x_6:
[----:B------:R-:W0:Y:S01]  /*11b0*/  SHFL.DOWN PT, R5, R8, 0x10, 0x1f ;  /* 0x0a001f0008057f89 */ /* 0x000e2200000e0000 */
[----:B------:R-:W-:Y:S01]  /*11c0*/  I2FP.F32.U32 R3, R3 ;  /* 0x0000000300037245 */ /* 0x000fe20000201000 */
[----:B------:R-:W-:-:S03]  /*11d0*/  NOP ;  /* 0x0000000000007918 */ /* 0x000fc60000000000 */
[----:B------:R-:W1:Y:S01]  /*11e0*/  MUFU.RCP R10, R3 ;  /* 0x00000003000a7308 */ /* 0x000e620000001000 */
[----:B------:R-:W-:Y:S01]  /*11f0*/  NOP ;  /* 0x0000000000007918 */ /* 0x000fe20000000000 */
[----:B------:R-:W-:Y:S01]  /*1200*/  NOP ;  /* 0x0000000000007918 */ /* 0x000fe20000000000 */
[----:B------:R-:W-:Y:S01]  /*1210*/  NOP ;  /* 0x0000000000007918 */ /* 0x000fe20000000000 */
[----:B0-----:R-:W-:Y:S01]  /*1220*/  FADD R5, R5, R8 ;  /* 0x0000000805057221 */ /* 0x001fe20000000000 */
[----:B------:R-:W-:-:S04]  /*1230*/  NOP ;  /* 0x0000000000007918 */ /* 0x000fc80000000000 */
[----:B------:R-:W0:Y:S01]  /*1240*/  SHFL.DOWN PT, R0, R5, 0x8, 0x1f ;  /* 0x09001f0005007f89 */ /* 0x000e2200000e0000 */
[----:B------:R-:W-:Y:S01]  /*1250*/  BSSY.RECONVERGENT B0, `(.L_x_14) ;  /* 0x0000013000007945 */ /* 0x000fe20003800200 */
[----:B0-----:R-:W-:Y:S01]  /*1260*/  FADD R4, R5, R0 ;  /* 0x0000000005047221 */ /* 0x001fe20000000000 */
[----:B-1----:R-:W-:-:S04]  /*1270*/  FFMA R5, -R3, R10, 1 ;  /* 0x3f80000003057423 */ /* 0x002fc8000000010a */
[----:B------:R-:W0:Y:S01]  /*1280*/  SHFL.DOWN PT, R7, R4, 0x4, 0x1f ;  /* 0x08801f0004077f89 */ /* 0x000e2200000e0000 */
[----:B------:R-:W-:Y:S01]  /*1290*/  FFMA R5, R10, R5, R10 ;  /* 0x000000050a057223 */ /* 0x000fe2000000000a */
[----:B0-----:R-:W-:-:S05]  /*12a0*/  FADD R7, R4, R7 ;  /* 0x0000000704077221 */ /* 0x001fca0000000000 */
[----:B------:R-:W0:Y:S02]  /*12b0*/  SHFL.DOWN PT, R0, R7, 0x2, 0x1f ;  /* 0x08401f0007007f89 */ /* 0x000e2400000e0000 */
[----:B0-----:R-:W-:-:S05]  /*12c0*/  FADD R6, R7, R0 ;  /* 0x0000000007067221 */ /* 0x001fca0000000000 */
[----:B------:R-:W0:Y:S02]  /*12d0*/  SHFL.DOWN PT, R9, R6, 0x1, 0x1f ;  /* 0x08201f0006097f89 */ /* 0x000e2400000e0000 */
[----:B0-----:R-:W-:-:S06]  /*12e0*/  FADD R0, R6, R9 ;  /* 0x0000000906007221 */ /* 0x001fcc0000000000 */
[----:B------:R-:W0:Y:S02]  /*12f0*/  SHFL.IDX PT, R0, R0, RZ, 0x1f ;  /* 0x00001fff00007589 */ /* 0x000e2400000e0000 */
[----:B0-----:R-:W0:Y:S01]  /*1300*/  FCHK P0, R0, R3 ;  /* 0x0000000300007302 */ /* 0x001e220000000000 */
[----:B------:R-:W-:-:S04]  /*1310*/  FFMA R4, R0, R5, RZ ;  /* 0x0000000500047223 */ /* 0x000fc800000000ff */
[----:B------:R-:W-:-:S04]  /*1320*/  FFMA R6, -R3, R4, R0 ;  /* 0x0000000403067223 */ /* 0x000fc80000000100 */
[----:B------:R-:W-:Y:S01]  /*1330*/  FFMA R7, R5, R6, R4 ;  /* 0x0000000605077223 */ /* 0x000fe20000000004 */
[----:B0-----:R-:W-:Y:S06]  /*1340*/  @!P0 BRA `(.L_x_15) ;  /* 0x00000000000c8947 */ /* 0x001fec0003800000 */
[----:B------:R-:W-:-:S07]  /*1350*/  MOV R4, 0x1370 ;  /* 0x0000137000047802 */ /* 0x000fce0000000f00 */
[----:B------:R-:W-:Y:S05]  /*1360*/  CALL.REL.NOINC `($__internal_0_$__cuda_sm3x_div_rn_noftz_f32_slowpath) ;  /* 0x0000000000187944 */ /* 0x000fea0003c00000 */
[----:B------:R-:W-:-:S07]  /*1370*/  MOV R7, R0 ;  /* 0x0000000000077202 */ /* 0x000fce0000000f00 */
.L_x_15:
[----:B------:R-:W-:Y:S05]  /*1380*/  BSYNC.RECONVERGENT B0 ;  /* 0x0000000000007941 */ /* 0x000fea0003800200 */
.L_x_14:
[----:B------:R-:W0:Y:S02]  /*1390*/  LDC.64 R4, c[0x0][0x380] ;  /* 0x0000e000ff047b82 */ /* 0x000e240000000a00 */
[----:B0-----:R-:W-:-:S05]  /*13a0*/  IMAD.WIDE R2, R2, 0x4, R4 ;  /* 0x0000000402027825 */ /* 0x001fca00078e0204 */
[----:B------:R-:W-:Y:S01]  /*13b0*/  STG.E desc[UR4][R2.64], R7 ;  /* 0x0000000702007986 */ /* 0x000fe2000c101904 */
[----:B------:R-:W-:Y:S05]  /*13c0*/  EXIT ;  /* 0x000000000000794d */ /* 0x000fea0003800000 */
        .weak           $__internal_0_$__cuda_sm3x_div_rn_noftz_f32_slowpath
        .type           $__internal_0_$__cuda_sm3x_div_rn_noftz_f32_slowpath,@function
        .size           $__internal_0_$__cuda_sm3x_div_rn_noftz_f32_slowpath,(.L_x_29 - $__internal_0_$__cuda_sm3x_div_rn_noftz_f32_slowpath)
$__internal_0_$__cuda_sm3x_div_rn_noftz_f32_slowpath:
[--C-:B------:R-:W-:Y:S01]  /*13d0*/  SHF.R.U32.HI R6, RZ, 0x17, R3.reuse ;  /* 0x00000017ff067819 */ /* 0x100fe20000011603 */
[----:B------:R-:W-:Y:S01]  /*13e0*/  BSSY.RECONVERGENT B1, `(.L_x_16) ;  /* 0x0000064000017945 */ /* 0x000fe20003800200 */
[----:B------:R-:W-:Y:S01]  /*13f0*/  SHF.R.U32.HI R5, RZ, 0x17, R0 ;  /* 0x00000017ff057819 */ /* 0x000fe20000011600 */
[----:B------:R-:W-:Y:S01]  /*1400*/  IMAD.MOV.U32 R8, RZ, RZ, R3 ;  /* 0x000000ffff087224 */ /* 0x000fe200078e0003 */
[----:B------:R-:W-:Y:S02]  /*1410*/  LOP3.LUT R6, R6, 0xff, RZ, 0xc0, !PT ;  /* 0x000000ff06067812 */ /* 0x000fe400078ec0ff */
[----:B------:R-:W-:Y:S02]  /*1420*/  LOP3.LUT R10, R5, 0xff, RZ, 0xc0, !PT ;  /* 0x000000ff050a7812 */ /* 0x000fe400078ec0ff */
[----:B------:R-:W-:Y:S02]  /*1430*/  IADD3 R9, PT, PT, R6, -0x1, RZ ;  /* 0xffffffff06097810 */ /* 0x000fe40007ffe0ff */
[----:B------:R-:W-:-:S02]  /*1440*/  IADD3 R11, PT, PT, R10, -0x1, RZ ;  /* 0xffffffff0a0b7810 */ /* 0x000fc40007ffe0ff */
[----:B------:R-:W-:Y:S02]  /*1450*/  ISETP.GT.U32.AND P0, PT, R9, 0xfd, PT ;  /* 0x000000fd0900780c */ /* 0x000fe40003f04070 */
[----:B------:R-:W-:Y:S02]  /*1460*/  MOV R5, R0 ;  /* 0x0000000000057202 */ /* 0x000fe40000000f00 */
[----:B------:R-:W-:-:S13]  /*1470*/  ISETP.GT.U32.OR P0, PT, R11, 0xfd, P0 ;  /* 0x000000fd0b00780c */ /* 0x000fda0000704470 */
[----:B------:R-:W-:Y:S01]  /*1480*/  @!P0 MOV R7, RZ ;  /* 0x000000ff00078202 */ /* 0x000fe20000000f00 */
[----:B------:R-:W-:Y:S06]  /*1490*/  @!P0 BRA `(.L_x_17) ;  /* 0x00000000005c8947 */ /* 0x000fec0003800000 */
[----:B------:R-:W-:Y:S02]  /*14a0*/  FSETP.GTU.FTZ.AND P0, PT, |R0|, +INF , PT ;  /* 0x7f8000000000780b */ /* 0x000fe40003f1c200 */
[----:B------:R-:W-:-:S04]  /*14b0*/  FSETP.GTU.FTZ.AND P1, PT, |R3|, +INF , PT ;  /* 0x7f8000000300780b */ /* 0x000fc80003f3c200 */
[----:B------:R-:W-:-:S13]  /*14c0*/  PLOP3.LUT P0, PT, P0, P1, PT, 0xf8, 0x8f ;  /* 0x00000000008f781c */ /* 0x000fda0000703f70 */
[----:B------:R-:W-:Y:S05]  /*14d0*/  @P0 BRA `(.L_x_18) ;  /* 0x00000004004c0947 */ /* 0x000fea0003800000 */
[----:B------:R-:W-:-:S13]  /*14e0*/  LOP3.LUT P0, RZ, R8, 0x7fffffff, R5, 0xc8, !PT ;  /* 0x7fffffff08ff7812 */ /* 0x000fda000780c805 */
[----:B------:R-:W-:Y:S05]  /*14f0*/  @!P0 BRA `(.L_x_19) ;  /* 0x00000004003c8947 */ /* 0x000fea0003800000 */
[C---:B------:R-:W-:Y:S02]  /*1500*/  FSETP.NEU.FTZ.AND P2, PT, |R0|.reuse, +INF , PT ;  /* 0x7f8000000000780b */ /* 0x040fe40003f5d200 */
[----:B------:R-:W-:Y:S02]  /*1510*/  FSETP.NEU.FTZ.AND P1, PT, |R3|, +INF , PT ;  /* 0x7f8000000300780b */ /* 0x000fe40003f3d200 */
[----:B------:R-:W-:-:S11]  /*1520*/  FSETP.NEU.FTZ.AND P0, PT, |R0|, +INF , PT ;  /* 0x7f8000000000780b */ /* 0x000fd60003f1d200 */
[----:B------:R-:W-:Y:S05]  /*1530*/  @!P1 BRA !P2, `(.L_x_19) ;  /* 0x00000004002c9947 */ /* 0x000fea0005000000 */
[----:B------:R-:W-:-:S04]  /*1540*/  LOP3.LUT P2, RZ, R5, 0x7fffffff, RZ, 0xc0, !PT ;  /* 0x7fffffff05ff7812 */ /* 0x000fc8000784c0ff */
[----:B------:R-:W-:-:S13]  /*1550*/  PLOP3.LUT P1, PT, P1, P2, PT, 0x2f, 0xf2 ;  /* 0x0000000000f2781c */ /* 0x000fda0000f24577 */
[----:B------:R-:W-:Y:S05]  /*1560*/  @P1 BRA `(.L_x_20) ;  /* 0x0000000400181947 */ /* 0x000fea0003800000 */
[----:B------:R-:W-:-:S04]  /*1570*/  LOP3.LUT P1, RZ, R8, 0x7fffffff, RZ, 0xc0, !PT ;  /* 0x7fffffff08ff7812 */ /* 0x000fc8000782c0ff */
[----:B------:R-:W-:-:S13]  /*1580*/  PLOP3.LUT P0, PT, P0, P1, PT, 0x2f, 0xf2 ;  /* 0x0000000000f2781c */ /* 0x000fda0000702577 */
[----:B------:R-:W-:Y:S05]  /*1590*/  @P0 BRA `(.L_x_21) ;  /* 0x0000000400000947 */ /* 0x000fea0003800000 */
[----:B------:R-:W-:Y:S02]  /*15a0*/  ISETP.GE.AND P0, PT, R11, RZ, PT ;  /* 0x000000ff0b00720c */ /* 0x000fe40003f06270 */
[----:B------:R-:W-:-:S11]  /*15b0*/  ISETP.GE.AND P1, PT, R9, RZ, PT ;  /* 0x000000ff0900720c */ /* 0x000fd60003f26270 */
[----:B------:R-:W-:Y:S01]  /*15c0*/  @P0 MOV R7, RZ ;  /* 0x000000ff00070202 */ /* 0x000fe20000000f00 */
[----:B------:R-:W-:Y:S01]  /*15d0*/  @!P0 FFMA R5, R0, 1.84467440737095516160e+19, RZ ;  /* 0x5f80000000058823 */ /* 0x000fe200000000ff */
[----:B------:R-:W-:Y:S01]  /*15e0*/  @!P0 MOV R7, 0xffffffc0 ;  /* 0xffffffc000078802 */ /* 0x000fe20000000f00 */
[----:B------:R-:W-:-:S03]  /*15f0*/  @!P1 FFMA R8, R3, 1.84467440737095516160e+19, RZ ;  /* 0x5f80000003089823 */ /* 0x000fc600000000ff */
[----:B------:R-:W-:-:S07]  /*1600*/  @!P1 IADD3 R7, PT, PT, R7, 0x40, RZ ;  /* 0x0000004007079810 */ /* 0x000fce0007ffe0ff */
.L_x_17:
[----:B------:R-:W-:Y:S01]  /*1610*/  LEA R3, R6, 0xc0800000, 0x17 ;  /* 0xc080000006037811 */ /* 0x000fe200078eb8ff */
[----:B------:R-:W-:Y:S03]  /*1620*/  BSSY.RECONVERGENT B2, `(.L_x_22) ;  /* 0x0000036000027945 */ /* 0x000fe60003800200 */
[----:B------:R-:W-:Y:S02]  /*1630*/  IADD3 R8, PT, PT, -R3, R8, RZ ;  /* 0x0000000803087210 */ /* 0x000fe40007ffe1ff */
[----:B------:R-:W-:Y:S02]  /*1640*/  IADD3 R3, PT, PT, R10, -0x7f, RZ ;  /* 0xffffff810a037810 */ /* 0x000fe40007ffe0ff */
[----:B------:R-:W0:Y:S01]  /*1650*/  MUFU.RCP R9, R8 ;  /* 0x0000000800097308 */ /* 0x000e220000001000 */
[----:B------:R-:W-:Y:S01]  /*1660*/  FADD.FTZ R11, -R8, -RZ ;  /* 0x800000ff080b7221 */ /* 0x000fe20000010100 */
[C---:B------:R-:W-:Y:S01]  /*1670*/  IADD3 R6, PT, PT, R3.reuse, 0x7f, -R6 ;  /* 0x0000007f03067810 */ /* 0x040fe20007ffe806 */
[----:B------:R-:W-:-:S04]  /*1680*/  IMAD R0, R3, -0x800000, R5 ;  /* 0xff80000003007824 */ /* 0x000fc800078e0205 */
[----:B------:R-:W-:Y:S02]  /*1690*/  IMAD.IADD R6, R6, 0x1, R7 ;  /* 0x0000000106067824 */ /* 0x000fe400078e0207 */
[----:B0-----:R-:W-:-:S04]  /*16a0*/  FFMA R10, R9, R11, 1 ;  /* 0x3f800000090a7423 */ /* 0x001fc8000000000b */
[----:B------:R-:W-:-:S04]  /*16b0*/  FFMA R12, R9, R10, R9 ;  /* 0x0000000a090c7223 */ /* 0x000fc80000000009 */
[----:B------:R-:W-:-:S04]  /*16c0*/  FFMA R5, R0, R12, RZ ;  /* 0x0000000c00057223 */ /* 0x000fc800000000ff */
[----:B------:R-:W-:-:S04]  /*16d0*/  FFMA R10, R11, R5, R0 ;  /* 0x000000050b0a7223 */ /* 0x000fc80000000000 */
[----:B------:R-:W-:-:S04]  /*16e0*/  FFMA R9, R12, R10, R5 ;  /* 0x0000000a0c097223 */ /* 0x000fc80000000005 */
[----:B------:R-:W-:-:S04]  /*16f0*/  FFMA R10, R11, R9, R0 ;  /* 0x000000090b0a7223 */ /* 0x000fc80000000000 */
[----:B------:R-:W-:-:S05]  /*1700*/  FFMA R0, R12, R10, R9 ;  /* 0x0000000a0c007223 */ /* 0x000fca0000000009 */
[----:B------:R-:W-:-:S04]  /*1710*/  SHF.R.U32.HI R3, RZ, 0x17, R0 ;  /* 0x00000017ff037819 */ /* 0x000fc80000011600 */
[----:B------:R-:W-:-:S04]  /*1720*/  LOP3.LUT R3, R3, 0xff, RZ, 0xc0, !PT ;  /* 0x000000ff03037812 */ /* 0x000fc800078ec0ff */
[----:B------:R-:W-:-:S04]  /*1730*/  IADD3 R7, PT, PT, R3, R6, RZ ;  /* 0x0000000603077210 */ /* 0x000fc80007ffe0ff */
[----:B------:R-:W-:-:S04]  /*1740*/  IADD3 R3, PT, PT, R7, -0x1, RZ ;  /* 0xffffffff07037810 */ /* 0x000fc80007ffe0ff */
[----:B------:R-:W-:-:S13]  /*1750*/  ISETP.GE.U32.AND P0, PT, R3, 0xfe, PT ;  /* 0x000000fe0300780c */ /* 0x000fda0003f06070 */
[----:B------:R-:W-:Y:S05]  /*1760*/  @!P0 BRA `(.L_x_23) ;  /* 0x0000000000808947 */ /* 0x000fea0003800000 */
[----:B------:R-:W-:-:S13]  /*1770*/  ISETP.GT.AND P0, PT, R7, 0xfe, PT ;  /* 0x000000fe0700780c */ /* 0x000fda0003f04270 */
[----:B------:R-:W-:Y:S05]  /*1780*/  @P0 BRA `(.L_x_24) ;  /* 0x00000000006c0947 */ /* 0x000fea0003800000 */
[----:B------:R-:W-:-:S13]  /*1790*/  ISETP.GE.AND P0, PT, R7, 0x1, PT ;  /* 0x000000010700780c */ /* 0x000fda0003f06270 */
[----:B------:R-:W-:Y:S05]  /*17a0*/  @P0 BRA `(.L_x_25) ;  /* 0x0000000000740947 */ /* 0x000fea0003800000 */
[----:B------:R-:W-:Y:S02]  /*17b0*/  ISETP.GE.AND P0, PT, R7, -0x18, PT ;  /* 0xffffffe80700780c */ /* 0x000fe40003f06270 */
[----:B------:R-:W-:-:S11]  /*17c0*/  LOP3.LUT R0, R0, 0x80000000, RZ, 0xc0, !PT ;  /* 0x8000000000007812 */ /* 0x000fd600078ec0ff */
[----:B------:R-:W-:Y:S05]  /*17d0*/  @!P0 BRA `(.L_x_25) ;  /* 0x0000000000688947 */ /* 0x000fea0003800000 */
[CCC-:B------:R-:W-:Y:S01]  /*17e0*/  FFMA.RZ R3, R12.reuse, R10.reuse, R9.reuse ;  /* 0x0000000a0c037223 */ /* 0x1c0fe2000000c009 */
[C---:B------:R-:W-:Y:S01]  /*17f0*/  IADD3 R8, PT, PT, R7.reuse, 0x20, RZ ;  /* 0x0000002007087810 */ /* 0x040fe20007ffe0ff */
[CCC-:B------:R-:W-:Y:S01]  /*1800*/  FFMA.RM R6, R12.reuse, R10.reuse, R9.reuse ;  /* 0x0000000a0c067223 */ /* 0x1c0fe20000004009 */
[----:B------:R-:W-:Y:S02]  /*1810*/  ISETP.NE.AND P2, PT, R7, RZ, PT ;  /* 0x000000ff0700720c */ /* 0x000fe40003f45270 */
[----:B------:R-:W-:Y:S01]  /*1820*/  LOP3.LUT R5, R3, 0x7fffff, RZ, 0xc0, !PT ;  /* 0x007fffff03057812 */ /* 0x000fe200078ec0ff */
[----:B------:R-:W-:Y:S01]  /*1830*/  FFMA.RP R3, R12, R10, R9 ;  /* 0x0000000a0c037223 */ /* 0x000fe20000008009 */
[----:B------:R-:W-:Y:S02]  /*1840*/  ISETP.NE.AND P1, PT, R7, RZ, PT ;  /* 0x000000ff0700720c */ /* 0x000fe40003f25270 */
[----:B------:R-:W-:Y:S02]  /*1850*/  LOP3.LUT R5, R5, 0x800000, RZ, 0xfc, !PT ;  /* 0x0080000005057812 */ /* 0x000fe400078efcff */
[----:B------:R-:W-:-:S02]  /*1860*/  IADD3 R7, PT, PT, -R7, RZ, RZ ;  /* 0x000000ff07077210 */ /* 0x000fc40007ffe1ff */
[----:B------:R-:W-:Y:S02]  /*1870*/  SHF.L.U32 R8, R5, R8, RZ ;  /* 0x0000000805087219 */ /* 0x000fe400000006ff */
[----:B------:R-:W-:Y:S02]  /*1880*/  FSETP.NEU.FTZ.AND P0, PT, R3, R6, PT ;  /* 0x000000060300720b */ /* 0x000fe40003f1d000 */
[----:B------:R-:W-:Y:S02]  /*1890*/  SEL R6, R7, RZ, P2 ;  /* 0x000000ff07067207 */ /* 0x000fe40001000000 */
[----:B------:R-:W-:Y:S02]  /*18a0*/  ISETP.NE.AND P1, PT, R8, RZ, P1 ;  /* 0x000000ff0800720c */ /* 0x000fe40000f25270 */
[----:B------:R-:W-:Y:S02]  /*18b0*/  SHF.R.U32.HI R6, RZ, R6, R5 ;  /* 0x00000006ff067219 */ /* 0x000fe40000011605 */
[----:B------:R-:W-:-:S02]  /*18c0*/  PLOP3.LUT P0, PT, P0, P1, PT, 0xf8, 0x8f ;  /* 0x00000000008f781c */ /* 0x000fc40000703f70 */
[----:B------:R-:W-:Y:S02]  /*18d0*/  SHF.R.U32.HI R8, RZ, 0x1, R6 ;  /* 0x00000001ff087819 */ /* 0x000fe40000011606 */
[----:B------:R-:W-:-:S04]  /*18e0*/  SEL R3, RZ, 0x1, !P0 ;  /* 0x00000001ff037807 */ /* 0x000fc80004000000 */
[----:B------:R-:W-:-:S04]  /*18f0*/  LOP3.LUT R3, R3, 0x1, R8, 0xf8, !PT ;  /* 0x0000000103037812 */ /* 0x000fc800078ef808 */
[----:B------:R-:W-:-:S04]  /*1900*/  LOP3.LUT R3, R3, R6, RZ, 0xc0, !PT ;  /* 0x0000000603037212 */ /* 0x000fc800078ec0ff */
[----:B------:R-:W-:-:S04]  /*1910*/  IADD3 R3, PT, PT, R8, R3, RZ ;  /* 0x0000000308037210 */ /* 0x000fc80007ffe0ff */
[----:B------:R-:W-:Y:S01]  /*1920*/  LOP3.LUT R0, R3, R0, RZ, 0xfc, !PT ;  /* 0x0000000003007212 */ /* 0x000fe200078efcff */
[----:B------:R-:W-:Y:S06]  /*1930*/  BRA `(.L_x_25) ;  /* 0x0000000000107947 */ /* 0x000fec0003800000 */
.L_x_24:
[----:B------:R-:W-:-:S04]  /*1940*/  LOP3.LUT R0, R0, 0x80000000, RZ, 0xc0, !PT ;  /* 0x8000000000007812 */ /* 0x000fc800078ec0ff */
[----:B------:R-:W-:Y:S01]  /*1950*/  LOP3.LUT R0, R0, 0x7f800000, RZ, 0xfc, !PT ;  /* 0x7f80000000007812 */ /* 0x000fe200078efcff */
[----:B------:R-:W-:Y:S06]  /*1960*/  BRA `(.L_x_25) ;  /* 0x0000000000047947 */ /* 0x000fec0003800000 */
.L_x_23:
[----:B------:R-:W-:-:S07]  /*1970*/  LEA R0, R6, R0, 0x17 ;  /* 0x0000000006007211 */ /* 0x000fce00078eb8ff */
.L_x_25:
[----:B------:R-:W-:Y:S05]  /*1980*/  BSYNC.RECONVERGENT B2 ;  /* 0x0000000000027941 */ /* 0x000fea0003800200 */
.L_x_22:
[----:B------:R-:W-:Y:S05]  /*1990*/  BRA `(.L_x_26) ;  /* 0x0000000000207947 */ /* 0x000fea0003800000 */
.L_x_21:
[----:B------:R-:W-:-:S04]  /*19a0*/  LOP3.LUT R0, R8, 0x80000000, R5, 0x48, !PT ;  /* 0x8000000008007812 */ /* 0x000fc800078e4805 */
[----:B------:R-:W-:Y:S01]  /*19b0*/  LOP3.LUT R0, R0, 0x7f800000, RZ, 0xfc, !PT ;  /* 0x7f80000000007812 */ /* 0x000fe200078efcff */
[----:B------:R-:W-:Y:S06]  /*19c0*/  BRA `(.L_x_26) ;  /* 0x0000000000147947 */ /* 0x000fec0003800000 */
.L_x_20:
[----:B------:R-:W-:Y:S01]  /*19d0*/  LOP3.LUT R0, R8, 0x80000000, R5, 0x48, !PT ;  /* 0x8000000008007812 */ /* 0x000fe200078e4805 */
[----:B------:R-:W-:Y:S06]  /*19e0*/  BRA `(.L_x_26) ;  /* 0x00000000000c7947 */ /* 0x000fec0003800000 */
.L_x_19:
[----:B------:R-:W0:Y:S01]  /*19f0*/  MUFU.RSQ R0, -QNAN ;  /* 0xffc0000000007908 */ /* 0x000e220000001400 */
[----:B------:R-:W-:Y:S05]  /*1a00*/  BRA `(.L_x_26) ;  /* 0x0000000000047947 */ /* 0x000fea0003800000 */
.L_x_18:
[----:B------:R-:W-:-:S07]  /*1a10*/  FADD.FTZ R0, R0, R3 ;  /* 0x0000000300007221 */ /* 0x000fce0000010000 */
.L_x_26:
[----:B------:R-:W-:Y:S05]  /*1a20*/  BSYNC.RECONVERGENT B1 ;  /* 0x0000000000017941 */ /* 0x000fea0003800200 */
.L_x_16:
[----:B------:R-:W-:-:S04]  /*1a30*/  HFMA2 R5, -RZ, RZ, 0, 0 ;  /* 0x00000000ff057431 */ /* 0x000fc800000001ff */
[----:B0-----:R-:W-:Y:S05]  /*1a40*/  RET.REL.NODEC R4 `(_Z10online_msePfPKfS1_ii) ;  /* 0xffffffe4046c7950 */ /* 0x001fea0003c3ffff */
.L_x_27:
        /* <DEDUP_REMOVED lines=11> */
.L_x_29:


//--------------------- .text._Z10mse_kernelPfPKfS1_ff --------------------------
	.section	.text._Z10mse_kernelPfPKfS1_ff,"ax",@progbits
	.align	128
        .global         _Z10mse_kernelPfPKfS1_ff
        .type           _Z10mse_kernelPfPKfS1_ff,@function
        .size           _Z10mse_kernelPfPKfS1_ff,(.L_x_32 - _Z10mse_kernelPfPKfS1_ff)
        .other          _Z10mse_kernelPfPKfS1_ff,@"STO_CUDA_ENTRY STV_DEFAULT"
_Z10mse_kernelPfPKfS1_ff:
.text._Z10mse_kernelPfPKfS1_ff:
        /* <DEDUP_REMOVED lines=14> */
[----:B0-----:R-:W-:-:S06]  /*00e0*/  IMAD.WIDE R2, R9, 0x4, R2 ;  /* 0x0000000409027825 */ /* 0x001fcc00078e0202 */
[----:B-1----:R-:W5:Y:S01]  /*00f0*/  LDG.E R2, desc[UR4][R2.64] ;  /* 0x0000000402027981 */ /* 0x002f62000c1e1900 */
[----:B---3--:R-:W-:-:S06]  /*0100*/  IMAD.WIDE R4, R9, 0x4, R4 ;  /* 0x0000000409047825 */ /* 0x008fcc00078e0204 */
[----:B------:R-:W5:Y:S01]  /*0110*/  LDG.E R5, desc[UR4][R4.64] ;  /* 0x0000000404057981 */ /* 0x000f62000c1e1900 */
[----:B----4-:R-:W-:-:S04]  /*0120*/  IMAD.WIDE R6, R9, 0x4, R6 ;  /* 0x0000000409067825 */ /* 0x010fc800078e0206 */
[----:B-----5:R-:W-:-:S04]  /*0130*/  FADD R0, R2, -R5 ;  /* 0x8000000502007221 */ /* 0x020fc80000000000 */
[----:B------:R-:W-:-:S04]  /*0140*/  FADD R0, R0, R0 ;  /* 0x0000000000007221 */ /* 0x000fc80000000000 */
[----:B--2---:R-:W-:-:S05]  /*0150*/  FMUL R9, R0, UR6 ;  /* 0x0000000600097c20 */ /* 0x004fca0008400000 */
[----:B------:R-:W-:Y:S01]  /*0160*/  STG.E desc[UR4][R6.64], R9 ;  /* 0x0000000906007986 */ /* 0x000fe2000c101904 */
[----:B------:R-:W-:Y:S05]  /*0170*/  EXIT ;  /* 0x000000000000794d */ /* 0x000fea0003800000 */
.L_x_28:
        /* <DEDUP_REMOVED lines=16> */
.L_x_32:


//--------------------- .nv.shared.reserved.0     --------------------------
	.section	.nv.shared.reserved.0,"aw",@nobits
	.weak		__nv_reservedSMEM_offset_0_alias
	.size		__nv_reservedSMEM_offset_0_alias, 0, 64
	.other		__nv_reservedSMEM_offset_0_alias,@"STO_CUDA_RESERVED_SHARED STV_DEFAULT"
__nv_reservedSMEM_offset_0_alias:
	.zero		0
	.zero		64


//--------------------- .nv.constant0._Z26mse_with_priorities_kernelPfPKfS1_S1_ff --------------------------
	.section	.nv.constant0._Z26mse_with_priorities_kernelPfPKfS1_S1_ff,"a",@progbits
	.sectionflags	@""
	.align	4
.nv.constant0._Z26mse_with_priorities_kernelPfPKfS1_S1_ff:
	.zero		936


//--------------------- .nv.constant0._Z10online_msePfPKfS1_ii --------------------------
	.section	.nv.constant0._Z10online_msePfPKfS1_ii,"a",@progbits
	.sectionflags	@""
	.align	4
.nv.constant0._Z10online_msePfPKfS1_ii:
	.zero		928


//--------------------- .nv.constant0._Z10mse_kernelPfPKfS1_ff --------------------------
	.section	.nv.constant0._Z10mse_kernelPfPKfS1_ff,"a",@progbits
	.sectionflags	@""
	.align	4
.nv.constant0._Z10mse_kernelPfPKfS1_ff:
	.zero		928


//--------------------- SYMBOLS --------------------------

	.type		.nv.reservedSmem.offset0,@object
	.size		.nv.reservedSmem.offset0,0x4
